	.target	sm_90a

	.elftype	@"ET_EXEC"


//--------------------- .note.nv.tkinfo           --------------------------
	.section	.note.nv.tkinfo,"",@"SHT_NOTE"
	.sectionflags	@"SHF_NOTE_NV_TKINFO"
	.tkinfo
        /*0018*/ 	.word	0x00000002
        /*0030*/ 	.string	""
        /*0030*/ 	.string	"ptxas"
        /*0030*/ 	.string	"Cuda compilation tools, release 13.0, V13.0.88"
        /*0030*/ 	.string	"Build cuda_13.0.r13.0/compiler.36424714_0"
        /*0030*/ 	.string	"-v  -suppress-debug-info  -lineinfo  -arch sm_90a "



//--------------------- .note.nv.cuinfo           --------------------------
	.section	.note.nv.cuinfo,"",@"SHT_NOTE"
	.sectionflags	@"SHF_NOTE_NV_CUINFO"
        /*0018*/ 	.short	0x0002
        /*001a*/ 	.short	0x005a
        /*001c*/ 	.short	0x0082
	.zero		2


//--------------------- .nv.info                  --------------------------
	.section	.nv.info,"",@"SHT_CUDA_INFO"
	.align	4


	//----- nvinfo : EIATTR_REGCOUNT
	.align		4
        /*0000*/ 	.byte	0x04, 0x2f
        /*0002*/ 	.short	(.L_1 - .L_0)
	.align		4
.L_0:
        /*0004*/ 	.word	index@(matmul_kernel)
        /*0008*/ 	.word	0x000000ff


	//----- nvinfo : EIATTR_FRAME_SIZE
	.align		4
.L_1:
        /*000c*/ 	.byte	0x04, 0x11
        /*000e*/ 	.short	(.L_3 - .L_2)
	.align		4
.L_2:
        /*0010*/ 	.word	index@(matmul_kernel)
        /*0014*/ 	.word	0x00000000


	//----- nvinfo : EIATTR_MIN_STACK_SIZE
	.align		4
.L_3:
        /*0018*/ 	.byte	0x04, 0x12
        /*001a*/ 	.short	(.L_5 - .L_4)
	.align		4
.L_4:
        /*001c*/ 	.word	index@(matmul_kernel)
        /*0020*/ 	.word	0x00000000
.L_5:


//--------------------- .nv.compat                --------------------------
	.section	.nv.compat,"",@"SHT_CUDA_COMPAT_INFO"
	.align	4
        /*0000*/ 	.byte	0x02, 0x09, 0x01, 0x00, 0x02, 0x02, 0x02, 0x00, 0x02, 0x05, 0x05, 0x00, 0x03, 0x07, 0x01, 0x01
        /*0010*/ 	.byte	0x02, 0x03, 0x00, 0x00, 0x02, 0x06, 0x01, 0x00, 0x04, 0x0b, 0x08, 0x00, 0x00, 0x00, 0x00, 0x00
        /*0020*/ 	.byte	0x00, 0x00, 0x00, 0x00


//--------------------- .nv.info.matmul_kernel    --------------------------
	.section	.nv.info.matmul_kernel,"",@"SHT_CUDA_INFO"
	.sectionflags	@""
	.align	4


	//----- nvinfo : EIATTR_CUDA_API_VERSION
	.align		4
        /*0000*/ 	.byte	0x04, 0x37
        /*0002*/ 	.short	(.L_7 - .L_6)
.L_6:
        /*0004*/ 	.word	0x00000082


	//----- nvinfo : EIATTR_KPARAM_INFO
	.align		4
.L_7:
        /*0008*/ 	.byte	0x04, 0x17
        /*000a*/ 	.short	(.L_9 - .L_8)
.L_8:
        /*000c*/ 	.word	0x00000000
        /*0010*/ 	.short	0x000d
        /*0012*/ 	.short	0x0048
        /*0014*/ 	.byte	0x00, 0xf4, 0x21, 0x00


	//----- nvinfo : EIATTR_KPARAM_INFO
	.align		4
.L_9:
        /*0018*/ 	.byte	0x04, 0x17
        /*001a*/ 	.short	(.L_11 - .L_10)
.L_10:
        /*001c*/ 	.word	0x00000000
        /*0020*/ 	.short	0x000c
        /*0022*/ 	.short	0x0040
        /*0024*/ 	.byte	0x00, 0xf4, 0x21, 0x00


	//----- nvinfo : EIATTR_KPARAM_INFO
	.align		4
.L_11:
        /*0028*/ 	.byte	0x04, 0x17
        /*002a*/ 	.short	(.L_13 - .L_12)
.L_12:
        /*002c*/ 	.word	0x00000000
        /*0030*/ 	.short	0x000b
        /*0032*/ 	.short	0x0038
        /*0034*/ 	.byte	0x00, 0xf0, 0x11, 0x00


	//----- nvinfo : EIATTR_KPARAM_INFO
	.align		4
.L_13:
        /*0038*/ 	.byte	0x04, 0x17
        /*003a*/ 	.short	(.L_15 - .L_14)
.L_14:
        /*003c*/ 	.word	0x00000000
        /*0040*/ 	.short	0x000a
        /*0042*/ 	.short	0x0034
        /*0044*/ 	.byte	0x00, 0xf0, 0x11, 0x00


	//----- nvinfo : EIATTR_KPARAM_INFO
	.align		4
.L_15:
        /*0048*/ 	.byte	0x04, 0x17
        /*004a*/ 	.short	(.L_17 - .L_16)
.L_16:
        /*004c*/ 	.word	0x00000000
        /*0050*/ 	.short	0x0009
        /*0052*/ 	.short	0x0030
        /*0054*/ 	.byte	0x00, 0xf0, 0x11, 0x00


	//----- nvinfo : EIATTR_KPARAM_INFO
	.align		4
.L_17:
        /*0058*/ 	.byte	0x04, 0x17
        /*005a*/ 	.short	(.L_19 - .L_18)
.L_18:
        /*005c*/ 	.word	0x00000000
        /*0060*/ 	.short	0x0008
        /*0062*/ 	.short	0x002c
        /*0064*/ 	.byte	0x00, 0xf0, 0x11, 0x00


	//----- nvinfo : EIATTR_KPARAM_INFO
	.align		4
.L_19:
        /*0068*/ 	.byte	0x04, 0x17
        /*006a*/ 	.short	(.L_21 - .L_20)
.L_20:
        /*006c*/ 	.word	0x00000000
        /*0070*/ 	.short	0x0007
        /*0072*/ 	.short	0x0028
        /*0074*/ 	.byte	0x00, 0xf0, 0x11, 0x00


	//----- nvinfo : EIATTR_KPARAM_INFO
	.align		4
.L_21:
        /*0078*/ 	.byte	0x04, 0x17
        /*007a*/ 	.short	(.L_23 - .L_22)
.L_22:
        /*007c*/ 	.word	0x00000000
        /*0080*/ 	.short	0x0006
        /*0082*/ 	.short	0x0024
        /*0084*/ 	.byte	0x00, 0xf0, 0x11, 0x00


	//----- nvinfo : EIATTR_KPARAM_INFO
	.align		4
.L_23:
        /*0088*/ 	.byte	0x04, 0x17
        /*008a*/ 	.short	(.L_25 - .L_24)
.L_24:
        /*008c*/ 	.word	0x00000000
        /*0090*/ 	.short	0x0005
        /*0092*/ 	.short	0x0020
        /*0094*/ 	.byte	0x00, 0xf0, 0x11, 0x00


	//----- nvinfo : EIATTR_KPARAM_INFO
	.align		4
.L_25:
        /*0098*/ 	.byte	0x04, 0x17
        /*009a*/ 	.short	(.L_27 - .L_26)
.L_26:
        /*009c*/ 	.word	0x00000000
        /*00a0*/ 	.short	0x0004
        /*00a2*/ 	.short	0x001c
        /*00a4*/ 	.byte	0x00, 0xf0, 0x11, 0x00


	//----- nvinfo : EIATTR_KPARAM_INFO
	.align		4
.L_27:
        /*00a8*/ 	.byte	0x04, 0x17
        /*00aa*/ 	.short	(.L_29 - .L_28)
.L_28:
        /*00ac*/ 	.word	0x00000000
        /*00b0*/ 	.short	0x0003
        /*00b2*/ 	.short	0x0018
        /*00b4*/ 	.byte	0x00, 0xf0, 0x11, 0x00


	//----- nvinfo : EIATTR_KPARAM_INFO
	.align		4
.L_29:
        /*00b8*/ 	.byte	0x04, 0x17
        /*00ba*/ 	.short	(.L_31 - .L_30)
.L_30:
        /*00bc*/ 	.word	0x00000000
        /*00c0*/ 	.short	0x0002
        /*00c2*/ 	.short	0x0010
        /*00c4*/ 	.byte	0x00, 0xf4, 0x21, 0x00


	//----- nvinfo : EIATTR_KPARAM_INFO
	.align		4
.L_31:
        /*00c8*/ 	.byte	0x04, 0x17
        /*00ca*/ 	.short	(.L_33 - .L_32)
.L_32:
        /*00cc*/ 	.word	0x00000000
        /*00d0*/ 	.short	0x0001
        /*00d2*/ 	.short	0x0008
        /*00d4*/ 	.byte	0x00, 0xf4, 0x21, 0x00


	//----- nvinfo : EIATTR_KPARAM_INFO
	.align		4
.L_33:
        /*00d8*/ 	.byte	0x04, 0x17
        /*00da*/ 	.short	(.L_35 - .L_34)
.L_34:
        /*00dc*/ 	.word	0x00000000
        /*00e0*/ 	.short	0x0000
        /*00e2*/ 	.short	0x0000
        /*00e4*/ 	.byte	0x00, 0xf4, 0x21, 0x00


	//----- nvinfo : EIATTR_SPARSE_MMA_MASK
	.align		4
.L_35:
        /*00e8*/ 	.byte	0x03, 0x50
        /*00ea*/ 	.short	0x0000


	//----- nvinfo : EIATTR_MAXREG_COUNT
	.align		4
        /*00ec*/ 	.byte	0x03, 0x1b
        /*00ee*/ 	.short	0x00ff


	//----- nvinfo : EIATTR_NUM_BARRIERS
	.align		4
        /*00f0*/ 	.byte	0x02, 0x4c
        /*00f2*/ 	.byte	0x01
	.zero		1


	//----- nvinfo : EIATTR_MERCURY_ISA_VERSION
	.align		4
        /*00f4*/ 	.byte	0x03, 0x5f
        /*00f6*/ 	.short	0x0101


	//----- nvinfo : EIATTR_EXIT_INSTR_OFFSETS
	.align		4
        /*00f8*/ 	.byte	0x04, 0x1c
        /*00fa*/ 	.short	(.L_37 - .L_36)


	//   ....[0]....
.L_36:
        /*00fc*/ 	.word	0x000081b0


	//   ....[1]....
        /*0100*/ 	.word	0x000081d0


	//----- nvinfo : EIATTR_REQNTID
	.align		4
.L_37:
        /*0104*/ 	.byte	0x04, 0x10
        /*0106*/ 	.short	(.L_39 - .L_38)
.L_38:
        /*0108*/ 	.word	0x00000100
        /*010c*/ 	.word	0x00000001
        /*0110*/ 	.word	0x00000001


	//----- nvinfo : EIATTR_CBANK_PARAM_SIZE
	.align		4
.L_39:
        /*0114*/ 	.byte	0x03, 0x19
        /*0116*/ 	.short	0x0050


	//----- nvinfo : EIATTR_PARAM_CBANK
	.align		4
        /*0118*/ 	.byte	0x04, 0x0a
        /*011a*/ 	.short	(.L_41 - .L_40)
	.align		4
.L_40:
        /*011c*/ 	.word	index@(.nv.constant0.matmul_kernel)
        /*0120*/ 	.short	0x0210
        /*0122*/ 	.short	0x0050


	//----- nvinfo : EIATTR_SW_WAR
	.align		4
.L_41:
        /*0124*/ 	.byte	0x04, 0x36
        /*0126*/ 	.short	(.L_43 - .L_42)
.L_42:
        /*0128*/ 	.word	0x00000008
.L_43:


//--------------------- .nv.callgraph             --------------------------
	.section	.nv.callgraph,"",@"SHT_CUDA_CALLGRAPH"
	.align	4
	.sectionentsize	8
	.align		4
        /*0000*/ 	.word	0x00000000
	.align		4
        /*0004*/ 	.word	0xffffffff
	.align		4
        /*0008*/ 	.word	0x00000000
	.align		4
        /*000c*/ 	.word	0xfffffffe
	.align		4
        /*0010*/ 	.word	0x00000000
	.align		4
        /*0014*/ 	.word	0xfffffffd
	.align		4
        /*0018*/ 	.word	0x00000000
	.align		4
        /*001c*/ 	.word	0xfffffffc


//--------------------- .text.matmul_kernel       --------------------------
	.section	.text.matmul_kernel,"ax",@progbits
	.align	128
        .global         matmul_kernel
        .type           matmul_kernel,@function
        .size           matmul_kernel,(.L_x_3 - matmul_kernel)
        .other          matmul_kernel,@"STO_CUDA_ENTRY STV_DEFAULT"
matmul_kernel:
.text.matmul_kernel:
[----:B------:R-:W0:Y:S08]  /*0000*/  LDC R1, c[0x0][0x28] ;  /* 0x00000a00ff017b82 */ /* 0x000e300000000800 */
[----:B------:R-:W1:Y:S01]  /*0010*/  LDC.64 R48, c[0x0][0x228] ;  /* 0x00008a00ff307b82 */ /* 0x000e620000000a00 */
[----:B------:R-:W2:Y:S01]  /*0020*/  S2R R5, SR_CTAID.X ;  /* 0x0000000000057919 */ /* 0x000ea20000002500 */
[----:B------:R-:W-:Y:S01]  /*0030*/  ULDC.64 UR10, c[0x0][0x208] ;  /* 0x00008200000a7ab9 */ /* 0x000fe20000000a00 */
[----:B------:R-:W-:-:S02]  /*0040*/  CS2R R84, SRZ ;  /* 0x0000000000547805 */ /* 0x000fc4000001ff00 */
[----:B------:R-:W-:Y:S01]  /*0050*/  CS2R R86, SRZ ;  /* 0x0000000000567805 */ /* 0x000fe2000001ff00 */
[----:B------:R-:W3:Y:S01]  /*0060*/  S2R R53, SR_TID.X ;  /* 0x0000000000357919 */ /* 0x000ee20000002100 */
[----:B------:R-:W-:Y:S02]  /*0070*/  CS2R R72, SRZ ;  /* 0x0000000000487805 */ /* 0x000fe4000001ff00 */
[----:B------:R-:W-:Y:S01]  /*0080*/  CS2R R74, SRZ ;  /* 0x00000000004a7805 */ /* 0x000fe2000001ff00 */
[----:B------:R-:W4:Y:S01]  /*0090*/  LDC R178, c[0x0][0x230] ;  /* 0x00008c00ffb27b82 */ /* 0x000f220000000800 */
[----:B------:R-:W-:Y:S02]  /*00a0*/  CS2R R68, SRZ ;  /* 0x0000000000447805 */ /* 0x000fe4000001ff00 */
[----:B------:R-:W-:Y:S02]  /*00b0*/  CS2R R70, SRZ ;  /* 0x0000000000467805 */ /* 0x000fe4000001ff00 */
[----:B------:R-:W-:-:S02]  /*00c0*/  CS2R R80, SRZ ;  /* 0x0000000000507805 */ /* 0x000fc4000001ff00 */
[----:B------:R-:W-:Y:S01]  /*00d0*/  CS2R R82, SRZ ;  /* 0x0000000000527805 */ /* 0x000fe2000001ff00 */
[----:B-1----:R-:W-:-:S05]  /*00e0*/  VIADD R0, R49, 0xff ;  /* 0x000000ff31007836 */ /* 0x002fca0000000000 */
[----:B------:R-:W-:Y:S01]  /*00f0*/  SHF.R.S32.HI R3, RZ, 0x1f, R0 ;  /* 0x0000001fff037819 */ /* 0x000fe20000011400 */
[----:B----4-:R-:W-:-:S03]  /*0100*/  VIADD R178, R178, 0x3f ;  /* 0x0000003fb2b27836 */ /* 0x010fc60000000000 */
[----:B------:R-:W-:Y:S02]  /*0110*/  LEA.HI R3, R3, R0, RZ, 0x8 ;  /* 0x0000000003037211 */ /* 0x000fe400078f40ff */
[----:B--2---:R-:W-:Y:S02]  /*0120*/  IABS R8, R5 ;  /* 0x0000000500087213 */ /* 0x004fe40000000000 */
[----:B------:R-:W-:Y:S02]  /*0130*/  SHF.R.S32.HI R3, RZ, 0x8, R3 ;  /* 0x00000008ff037819 */ /* 0x000fe40000011403 */
[----:B---3--:R-:W-:Y:S02]  /*0140*/  LOP3.LUT R163, R53, 0xf, RZ, 0xc0, !PT ;  /* 0x0000000f35a37812 */ /* 0x008fe400078ec0ff */
[----:B------:R-:W-:Y:S01]  /*0150*/  SHF.R.U32.HI R176, RZ, 0x4, R53 ;  /* 0x00000004ffb07819 */ /* 0x000fe20000011635 */
[----:B------:R-:W-:Y:S01]  /*0160*/  IMAD.SHL.U32 R4, R3, 0x8, RZ ;  /* 0x0000000803047824 */ /* 0x000fe200078e00ff */
[----:B------:R-:W-:-:S02]  /*0170*/  LEA.HI R177, R53, 0x30, RZ, 0x1c ;  /* 0x0000003035b17811 */ /* 0x000fc400078fe0ff */
[----:B------:R-:W-:Y:S02]  /*0180*/  SGXT.U32 R176, R176, 0x4 ;  /* 0x00000004b0b0781a */ /* 0x000fe40000000000 */
[-C--:B------:R-:W-:Y:S02]  /*0190*/  IABS R7, R4.reuse ;  /* 0x0000000400077213 */ /* 0x080fe40000000000 */
[----:B------:R-:W-:Y:S02]  /*01a0*/  IABS R10, R4 ;  /* 0x00000004000a7213 */ /* 0x000fe40000000000 */
[----:B------:R-:W1:Y:S08]  /*01b0*/  I2F.RP R0, R7 ;  /* 0x0000000700007306 */ /* 0x000e700000209400 */
[----:B-1----:R-:W1:Y:S02]  /*01c0*/  MUFU.RCP R0, R0 ;  /* 0x0000000000007308 */ /* 0x002e640000001000 */
[----:B-1----:R-:W-:-:S02]  /*01d0*/  VIADD R2, R0, 0xffffffe ;  /* 0x0ffffffe00027836 */ /* 0x002fc40000000000 */
[----:B------:R-:W-:-:S04]  /*01e0*/  IMAD.MOV R0, RZ, RZ, -R10 ;  /* 0x000000ffff007224 */ /* 0x000fc800078e0a0a */
[----:B------:R1:W2:Y:S02]  /*01f0*/  F2I.FTZ.U32.TRUNC.NTZ R3, R2 ;  /* 0x0000000200037305 */ /* 0x0002a4000021f000 */
[----:B-1----:R-:W-:Y:S02]  /*0200*/  IMAD.MOV.U32 R2, RZ, RZ, RZ ;  /* 0x000000ffff027224 */ /* 0x002fe400078e00ff */
[----:B--2---:R-:W-:-:S04]  /*0210*/  IMAD.MOV R6, RZ, RZ, -R3 ;  /* 0x000000ffff067224 */ /* 0x004fc800078e0a03 */
[----:B------:R-:W-:Y:S02]  /*0220*/  IMAD R9, R6, R7, RZ ;  /* 0x0000000706097224 */ /* 0x000fe400078e02ff */
[----:B------:R-:W-:Y:S02]  /*0230*/  IMAD.MOV.U32 R6, RZ, RZ, R8 ;  /* 0x000000ffff067224 */ /* 0x000fe400078e0008 */
[----:B------:R-:W-:-:S06]  /*0240*/  IMAD.HI.U32 R3, R3, R9, R2 ;  /* 0x0000000903037227 */ /* 0x000fcc00078e0002 */
[----:B------:R-:W-:-:S04]  /*0250*/  IMAD.HI.U32 R3, R3, R6, RZ ;  /* 0x0000000603037227 */ /* 0x000fc800078e00ff */
[----:B------:R-:W-:-:S05]  /*0260*/  IMAD R0, R3, R0, R6 ;  /* 0x0000000003007224 */ /* 0x000fca00078e0206 */
[----:B------:R-:W-:-:S13]  /*0270*/  ISETP.GT.U32.AND P1, PT, R7, R0, PT ;  /* 0x000000000700720c */ /* 0x000fda0003f24070 */
[----:B------:R-:W-:Y:S02]  /*0280*/  @!P1 IMAD.IADD R0, R0, 0x1, -R7 ;  /* 0x0000000100009824 */ /* 0x000fe400078e0a07 */
[----:B------:R-:W-:Y:S01]  /*0290*/  @!P1 VIADD R3, R3, 0x1 ;  /* 0x0000000103039836 */ /* 0x000fe20000000000 */
[----:B------:R-:W-:Y:S02]  /*02a0*/  ISETP.NE.AND P1, PT, R4, RZ, PT ;  /* 0x000000ff0400720c */ /* 0x000fe40003f25270 */
[----:B------:R-:W-:Y:S02]  /*02b0*/  ISETP.GE.U32.AND P0, PT, R0, R7, PT ;  /* 0x000000070000720c */ /* 0x000fe40003f06070 */
[----:B------:R-:W-:-:S04]  /*02c0*/  LOP3.LUT R0, R5, R4, RZ, 0x3c, !PT ;  /* 0x0000000405007212 */ /* 0x000fc800078e3cff */
[----:B------:R-:W-:Y:S01]  /*02d0*/  ISETP.GE.AND P2, PT, R0, RZ, PT ;  /* 0x000000ff0000720c */ /* 0x000fe20003f46270 */
[----:B------:R-:W-:-:S06]  /*02e0*/  VIADD R0, R48, 0xf ;  /* 0x0000000f30007836 */ /* 0x000fcc0000000000 */
[----:B------:R-:W-:-:S04]  /*02f0*/  @P0 VIADD R3, R3, 0x1 ;  /* 0x0000000103030836 */ /* 0x000fc80000000000 */
[----:B------:R-:W-:Y:S01]  /*0300*/  IMAD.MOV.U32 R2, RZ, RZ, R3 ;  /* 0x000000ffff027224 */ /* 0x000fe200078e0003 */
[----:B------:R-:W-:-:S03]  /*0310*/  SHF.R.S32.HI R3, RZ, 0x1f, R0 ;  /* 0x0000001fff037819 */ /* 0x000fc60000011400 */
[----:B------:R-:W-:Y:S01]  /*0320*/  @!P2 IMAD.MOV R2, RZ, RZ, -R2 ;  /* 0x000000ffff02a224 */ /* 0x000fe200078e0a02 */
[----:B------:R-:W-:Y:S02]  /*0330*/  @!P1 LOP3.LUT R2, RZ, R4, RZ, 0x33, !PT ;  /* 0x00000004ff029212 */ /* 0x000fe400078e33ff */
[----:B------:R-:W-:-:S03]  /*0340*/  LEA.HI R3, R3, R0, RZ, 0x4 ;  /* 0x0000000003037211 */ /* 0x000fc600078f20ff */
[----:B------:R-:W-:Y:S02]  /*0350*/  IMAD.SHL.U32 R6, R2, 0x8, RZ ;  /* 0x0000000802067824 */ /* 0x000fe400078e00ff */
[----:B------:R-:W-:-:S03]  /*0360*/  IMAD.MOV R2, RZ, RZ, -R2 ;  /* 0x000000ffff027224 */ /* 0x000fc600078e0a02 */
[----:B------:R-:W-:Y:S01]  /*0370*/  LEA.HI.SX32 R3, R3, -R6, 0x1c ;  /* 0x8000000603037211 */ /* 0x000fe200078fe2ff */
[----:B------:R-:W-:-:S03]  /*0380*/  IMAD R4, R4, R2, R5 ;  /* 0x0000000204047224 */ /* 0x000fc600078e0205 */
[----:B------:R-:W-:Y:S02]  /*0390*/  VIMNMX R11, R3, 0x8, PT ;  /* 0x00000008030b7848 */ /* 0x000fe40003fe0100 */
[----:B------:R-:W-:Y:S02]  /*03a0*/  IABS R9, R4 ;  /* 0x0000000400097213 */ /* 0x000fe40000000000 */
[----:B------:R-:W-:-:S04]  /*03b0*/  IABS R7, R11 ;  /* 0x0000000b00077213 */ /* 0x000fc80000000000 */
[----:B------:R-:W1:Y:S08]  /*03c0*/  I2F.RP R0, R7 ;  /* 0x0000000700007306 */ /* 0x000e700000209400 */
[----:B-1----:R-:W1:Y:S02]  /*03d0*/  MUFU.RCP R0, R0 ;  /* 0x0000000000007308 */ /* 0x002e640000001000 */
[----:B-1----:R-:W-:-:S06]  /*03e0*/  VIADD R3, R0, 0xffffffe ;  /* 0x0ffffffe00037836 */ /* 0x002fcc0000000000 */
[----:B------:R-:W1:Y:S02]  /*03f0*/  F2I.FTZ.U32.TRUNC.NTZ R3, R3 ;  /* 0x0000000300037305 */ /* 0x000e64000021f000 */
[----:B-1----:R-:W-:-:S04]  /*0400*/  IMAD.MOV R8, RZ, RZ, -R3 ;  /* 0x000000ffff087224 */ /* 0x002fc800078e0a03 */
[----:B------:R-:W-:Y:S01]  /*0410*/  IMAD.MOV.U32 R2, RZ, RZ, R8 ;  /* 0x000000ffff027224 */ /* 0x000fe200078e0008 */
[----:B------:R-:W-:-:S03]  /*0420*/  IABS R8, R11 ;  /* 0x0000000b00087213 */ /* 0x000fc60000000000 */
[----:B------:R-:W-:Y:S02]  /*0430*/  IMAD R5, R2, R7, RZ ;  /* 0x0000000702057224 */ /* 0x000fe400078e02ff */
[----:B------:R-:W-:Y:S02]  /*0440*/  IMAD.MOV.U32 R2, RZ, RZ, RZ ;  /* 0x000000ffff027224 */ /* 0x000fe400078e00ff */
[----:B------:R-:W-:Y:S02]  /*0450*/  IMAD.MOV R0, RZ, RZ, -R8 ;  /* 0x000000ffff007224 */ /* 0x000fe400078e0a08 */
        /* <DEDUP_REMOVED lines=9> */
[----:B------:R-:W-:-:S07]  /*04f0*/  ISETP.GE.AND P2, PT, R0, RZ, PT ;  /* 0x000000ff0000720c */ /* 0x000fce0003f46270 */
[----:B------:R-:W-:Y:S01]  /*0500*/  @P0 VIADD R2, R2, 0x1 ;  /* 0x0000000102020836 */ /* 0x000fe20000000000 */
[----:B------:R-:W-:-:S05]  /*0510*/  ISETP.GE.AND P0, PT, R178, 0x40, PT ;  /* 0x00000040b200780c */ /* 0x000fca0003f06270 */
[----:B------:R-:W-:Y:S01]  /*0520*/  @!P2 IMAD.MOV R2, RZ, RZ, -R2 ;  /* 0x000000ffff02a224 */ /* 0x000fe200078e0a02 */
[----:B------:R-:W-:-:S05]  /*0530*/  @!P1 LOP3.LUT R2, RZ, R11, RZ, 0x33, !PT ;  /* 0x0000000bff029212 */ /* 0x000fca00078e33ff */
[----:B------:R-:W-:Y:S02]  /*0540*/  IMAD.MOV R0, RZ, RZ, -R2 ;  /* 0x000000ffff007224 */ /* 0x000fe400078e0a02 */
[----:B------:R-:W-:Y:S02]  /*0550*/  IMAD.SHL.U32 R162, R2, 0x100, RZ ;  /* 0x0000010002a27824 */ /* 0x000fe400078e00ff */
[----:B------:R-:W-:-:S04]  /*0560*/  IMAD R0, R11, R0, R4 ;  /* 0x000000000b007224 */ /* 0x000fc800078e0204 */
[----:B------:R-:W-:-:S04]  /*0570*/  IMAD.IADD R0, R6, 0x1, R0 ;  /* 0x0000000106007824 */ /* 0x000fc800078e0200 */
[----:B------:R-:W-:Y:S01]  /*0580*/  IMAD R163, R0, 0x10, R163 ;  /* 0x0000001000a37824 */ /* 0x000fe200078e02a3 */
[----:B0-----:R-:W-:Y:S06]  /*0590*/  @!P0 BRA `(.L_x_0) ;  /* 0x0000006c00fc8947 */ /* 0x001fec0003800000 */
[----:B------:R-:W-:Y:S01]  /*05a0*/  IABS R13, R48 ;  /* 0x00000030000d7213 */ /* 0x000fe20000000000 */
[----:B------:R-:W-:Y:S01]  /*05b0*/  ULDC UR4, c[0x0][0x240] ;  /* 0x0000900000047ab9 */ /* 0x000fe20000000800 */
[----:B------:R-:W-:Y:S01]  /*05c0*/  IABS R2, R49 ;  /* 0x0000003100027213 */ /* 0x000fe20000000000 */
[----:B------:R-:W-:Y:S01]  /*05d0*/  ULDC.64 UR8, c[0x0][0x218] ;  /* 0x0000860000087ab9 */ /* 0x000fe20000000a00 */
[----:B------:R-:W0:Y:S01]  /*05e0*/  I2F.RP R8, R13 ;  /* 0x0000000d00087306 */ /* 0x000e220000209400 */
[----:B------:R-:W-:Y:S01]  /*05f0*/  SHF.R.U32.HI R3, RZ, 0x6, R53 ;  /* 0x00000006ff037819 */ /* 0x000fe20000011635 */
[----:B------:R-:W-:Y:S01]  /*0600*/  ULDC UR5, c[0x0][0x234] ;  /* 0x00008d0000057ab9 */ /* 0x000fe20000000800 */
[----:B------:R-:W-:Y:S01]  /*0610*/  LEA.HI R64, R53, R162, RZ, 0x1a ;  /* 0x000000a235407211 */ /* 0x000fe200078fd0ff */
[----:B------:R-:W1:Y:S01]  /*0620*/  LDC R173, c[0x0][0x238] ;  /* 0x00008e00ffad7b82 */ /* 0x000e620000000800 */
[----:B------:R-:W-:Y:S01]  /*0630*/  SGXT.U32 R3, R3, 0x2 ;  /* 0x000000020303781a */ /* 0x000fe20000000000 */
[----:B------:R-:W-:Y:S01]  /*0640*/  ULDC.64 UR6, c[0x0][0x210] ;  /* 0x0000840000067ab9 */ /* 0x000fe20000000a00 */
[----:B------:R-:W-:Y:S01]  /*0650*/  LOP3.LUT R174, R176, 0x10, RZ, 0xfc, !PT ;  /* 0x00000010b0ae7812 */ /* 0x000fe200078efcff */
[----:B------:R-:W2:Y:S01]  /*0660*/  I2F.RP R0, R2 ;  /* 0x0000000200007306 */ /* 0x000ea20000209400 */
[----:B------:R-:W-:Y:S01]  /*0670*/  LOP3.LUT R3, R162, R3, RZ, 0xfc, !PT ;  /* 0x00000003a2037212 */ /* 0x000fe200078efcff */
[----:B------:R-:W-:Y:S01]  /*0680*/  VIADD R66, R64, 0xbc ;  /* 0x000000bc40427836 */ /* 0x000fe20000000000 */
[----:B------:R-:W-:Y:S01]  /*0690*/  LOP3.LUT R175, R176, 0x20, RZ, 0xfc, !PT ;  /* 0x00000020b0af7812 */ /* 0x000fe200078efcff */
[C---:B------:R-:W-:Y:S01]  /*06a0*/  VIADD R65, R64.reuse, 0xcc ;  /* 0x000000cc40417836 */ /* 0x040fe20000000000 */
[C---:B------:R-:W-:Y:S01]  /*06b0*/  LOP3.LUT R12, R3.reuse, 0xf0, RZ, 0xfc, !PT ;  /* 0x000000f0030c7812 */ /* 0x040fe200078efcff */
[C---:B------:R-:W-:Y:S01]  /*06c0*/  VIADD R72, R64.reuse, 0x9c ;  /* 0x0000009c40487836 */ /* 0x040fe20000000000 */
[C---:B------:R-:W-:Y:S01]  /*06d0*/  LOP3.LUT R15, R3.reuse, 0xe8, RZ, 0xfc, !PT ;  /* 0x000000e8030f7812 */ /* 0x040fe200078efcff */
[----:B0-----:R-:W0:Y:S01]  /*06e0*/  MUFU.RCP R8, R8 ;  /* 0x0000000800087308 */ /* 0x001e220000001000 */
[C---:B------:R-:W-:Y:S01]  /*06f0*/  LOP3.LUT R16, R3.reuse, 0xe4, RZ, 0xfc, !PT ;  /* 0x000000e403107812 */ /* 0x040fe200078efcff */
[C---:B------:R-:W-:Y:S01]  /*0700*/  VIADD R70, R64.reuse, 0xac ;  /* 0x000000ac40467836 */ /* 0x040fe20000000000 */
[----:B------:R-:W-:Y:S01]  /*0710*/  IABS R11, R15 ;  /* 0x0000000f000b7213 */ /* 0x000fe20000000000 */
[----:B------:R-:W-:Y:S01]  /*0720*/  VIADD R76, R64, 0x7c ;  /* 0x0000007c404c7836 */ /* 0x000fe20000000000 */
[----:B------:R-:W-:Y:S01]  /*0730*/  ISETP.GE.AND P1, PT, R12, RZ, PT ;  /* 0x000000ff0c00720c */ /* 0x000fe20003f26270 */
[C---:B------:R-:W-:Y:S01]  /*0740*/  VIADD R74, R64.reuse, 0x8c ;  /* 0x0000008c404a7836 */ /* 0x040fe20000000000 */
[C---:B------:R-:W-:Y:S01]  /*0750*/  LOP3.LUT R17, R3.reuse, 0xe0, RZ, 0xfc, !PT ;  /* 0x000000e003117812 */ /* 0x040fe200078efcff */
[----:B--2---:R-:W2:Y:S01]  /*0760*/  MUFU.RCP R0, R0 ;  /* 0x0000000000007308 */ /* 0x004ea20000001000 */
[C---:B------:R-:W-:Y:S01]  /*0770*/  LOP3.LUT R18, R3.reuse, 0xd8, RZ, 0xfc, !PT ;  /* 0x000000d803127812 */ /* 0x040fe200078efcff */
[C---:B------:R-:W-:Y:S01]  /*0780*/  VIADD R78, R64.reuse, 0x6c ;  /* 0x0000006c404e7836 */ /* 0x040fe20000000000 */
[----:B------:R-:W-:Y:S01]  /*0790*/  IABS R14, R17 ;  /* 0x00000011000e7213 */ /* 0x000fe20000000000 */
[C---:B------:R-:W-:Y:S01]  /*07a0*/  VIADD R80, R64.reuse, 0x5c ;  /* 0x0000005c40507836 */ /* 0x040fe20000000000 */
[C---:B------:R-:W-:Y:S01]  /*07b0*/  LOP3.LUT R19, R3.reuse, 0xc8, RZ, 0xfc, !PT ;  /* 0x000000c803137812 */ /* 0x040fe200078efcff */
[C---:B------:R-:W-:Y:S01]  /*07c0*/  VIADD R82, R64.reuse, 0x4c ;  /* 0x0000004c40527836 */ /* 0x040fe20000000000 */
[C---:B------:R-:W-:Y:S01]  /*07d0*/  LOP3.LUT R21, R3.reuse, 0xc0, RZ, 0xfc, !PT ;  /* 0x000000c003157812 */ /* 0x040fe200078efcff */
[----:B------:R-:W-:Y:S01]  /*07e0*/  VIADD R83, R64, 0x3c ;  /* 0x0000003c40537836 */ /* 0x000fe20000000000 */
[C---:B------:R-:W-:Y:S01]  /*07f0*/  LOP3.LUT R20, R3.reuse, 0xc4, RZ, 0xfc, !PT ;  /* 0x000000c403147812 */ /* 0x040fe200078efcff */
[----:B0-----:R-:W-:Y:S01]  /*0800*/  VIADD R6, R8, 0xffffffe ;  /* 0x0ffffffe08067836 */ /* 0x001fe20000000000 */
[C---:B------:R-:W-:Y:S01]  /*0810*/  LOP3.LUT R26, R3.reuse, 0xa8, RZ, 0xfc, !PT ;  /* 0x000000a8031a7812 */ /* 0x040fe200078efcff */
[C---:B------:R-:W-:Y:S01]  /*0820*/  VIADD R84, R64.reuse, 0x2c ;  /* 0x0000002c40547836 */ /* 0x040fe20000000000 */
[C---:B------:R-:W-:Y:S01]  /*0830*/  LOP3.LUT R24, R3.reuse, 0xb4, RZ, 0xfc, !PT ;  /* 0x000000b403187812 */ /* 0x040fe200078efcff */
[----:B------:R0:W3:Y:S01]  /*0840*/  F2I.FTZ.U32.TRUNC.NTZ R7, R6 ;  /* 0x0000000600077305 */ /* 0x0000e2000021f000 */
[----:B------:R-:W-:Y:S01]  /*0850*/  IABS R23, R26 ;  /* 0x0000001a00177213 */ /* 0x000fe20000000000 */
[----:B------:R-:W-:Y:S01]  /*0860*/  VIADD R85, R64, 0x1c ;  /* 0x0000001c40557836 */ /* 0x000fe20000000000 */
[C---:B------:R-:W-:Y:S01]  /*0870*/  LOP3.LUT R25, R3.reuse, 0xb0, RZ, 0xfc, !PT ;  /* 0x000000b003197812 */ /* 0x040fe200078efcff */
[----:B--2---:R-:W-:Y:S01]  /*0880*/  VIADD R4, R0, 0xffffffe ;  /* 0x0ffffffe00047836 */ /* 0x004fe20000000000 */
[----:B------:R-:W-:Y:S01]  /*0890*/  LOP3.LUT R0, R3, 0xf8, RZ, 0xfc, !PT ;  /* 0x000000f803007812 */ /* 0x000fe200078efcff */
[----:B-1----:R-:W-:Y:S01]  /*08a0*/  IMAD R177, R177, R173, RZ ;  /* 0x000000adb1b17224 */ /* 0x002fe200078e02ff */
[----:B------:R-:W-:Y:S01]  /*08b0*/  IABS R22, R25 ;  /* 0x0000001900167213 */ /* 0x000fe20000000000 */
[----:B------:R1:W2:Y:S01]  /*08c0*/  F2I.FTZ.U32.TRUNC.NTZ R5, R4 ;  /* 0x0000000400057305 */ /* 0x0002a2000021f000 */
[----:B0-----:R-:W-:Y:S01]  /*08d0*/  IMAD.MOV.U32 R6, RZ, RZ, RZ ;  /* 0x000000ffff067224 */ /* 0x001fe200078e00ff */
[----:B------:R-:W-:Y:S01]  /*08e0*/  IABS R8, R0 ;  /* 0x0000000000087213 */ /* 0x000fe20000000000 */
[-C--:B------:R-:W-:Y:S01]  /*08f0*/  IMAD R176, R176, R173.reuse, RZ ;  /* 0x000000adb0b07224 */ /* 0x080fe200078e02ff */
[----:B------:R-:W-:Y:S01]  /*0900*/  ISETP.GE.AND P5, PT, R0, RZ, PT ;  /* 0x000000ff0000720c */ /* 0x000fe20003fa6270 */
[-C--:B------:R-:W-:Y:S01]  /*0910*/  IMAD R175, R175, R173.reuse, RZ ;  /* 0x000000adafaf7224 */ /* 0x080fe200078e02ff */
[C---:B------:R-:W-:Y:S01]  /*0920*/  LOP3.LUT R27, R3.reuse, 0xa4, RZ, 0xfc, !PT ;  /* 0x000000a4031b7812 */ /* 0x040fe200078efcff */
[----:B---3--:R-:W-:Y:S01]  /*0930*/  IMAD.MOV R10, RZ, RZ, -R7 ;  /* 0x000000ffff0a7224 */ /* 0x008fe200078e0a07 */
[C---:B------:R-:W-:Y:S01]  /*0940*/  LOP3.LUT R28, R3.reuse, 0xa0, RZ, 0xfc, !PT ;  /* 0x000000a0031c7812 */ /* 0x040fe200078efcff */
[----:B------:R-:W-:Y:S01]  /*0950*/  IMAD R174, R174, R173, RZ ;  /* 0x000000adaeae7224 */ /* 0x000fe200078e02ff */
[----:B-1----:R-:W-:Y:S01]  /*0960*/  LOP3.LUT R4, R3, 0xf4, RZ, 0xfc, !PT ;  /* 0x000000f403047812 */ /* 0x002fe200078efcff */
[----:B------:R-:W-:Y:S01]  /*0970*/  IMAD R9, R10, R13, RZ ;  /* 0x0000000d0a097224 */ /* 0x000fe200078e02ff */
[----:B------:R-:W-:-:S02]  /*0980*/  IABS R10, R163 ;  /* 0x000000a3000a7213 */ /* 0x000fc40000000000 */
[----:B------:R-:W-:Y:S02]  /*0990*/  CS2R R86, SRZ ;  /* 0x0000000000567805 */ /* 0x000fe4000001ff00 */
[----:B------:R-:W-:Y:S01]  /*09a0*/  ISETP.GE.AND P0, PT, R4, RZ, PT ;  /* 0x000000ff0400720c */ /* 0x000fe20003f06270 */
[----:B------:R-:W-:Y:S01]  /*09b0*/  IMAD.HI.U32 R6, R7, R9, R6 ;  /* 0x0000000907067227 */ /* 0x000fe200078e0006 */
[----:B------:R-:W-:Y:S02]  /*09c0*/  IABS R9, R4 ;  /* 0x0000000400097213 */ /* 0x000fe40000000000 */
[C---:B------:R-:W-:Y:S01]  /*09d0*/  LOP3.LUT R29, R3.reuse, 0x98, RZ, 0xfc, !PT ;  /* 0x00000098031d7812 */ /* 0x040fe200078efcff */
[----:B--2---:R-:W-:Y:S01]  /*09e0*/  IMAD.MOV R7, RZ, RZ, -R5 ;  /* 0x000000ffff077224 */ /* 0x004fe200078e0a05 */
[C---:B------:R-:W-:Y:S01]  /*09f0*/  LOP3.LUT R30, R3.reuse, 0x94, RZ, 0xfc, !PT ;  /* 0x00000094031e7812 */ /* 0x040fe200078efcff */
[----:B------:R-:W-:Y:S01]  /*0a00*/  IMAD.MOV.U32 R4, RZ, RZ, RZ ;  /* 0x000000ffff047224 */ /* 0x000fe200078e00ff */
[----:B------:R-:W-:Y:S01]  /*0a10*/  LOP3.LUT R31, R3, 0x80, RZ, 0xfc, !PT ;  /* 0x00000080031f7812 */ /* 0x000fe200078efcff */
[----:B------:R-:W-:Y:S01]  /*0a20*/  IMAD R7, R7, R2, RZ ;  /* 0x0000000207077224 */ /* 0x000fe200078e02ff */
[C---:B------:R-:W-:Y:S01]  /*0a30*/  LOP3.LUT R34, R3.reuse, 0x78, RZ, 0xfc, !PT ;  /* 0x0000007803227812 */ /* 0x040fe200078efcff */
[----:B------:R-:W-:Y:S01]  /*0a40*/  IMAD.HI.U32 R6, R6, R10, RZ ;  /* 0x0000000a06067227 */ /* 0x000fe200078e00ff */
[----:B------:R-:W-:-:S02]  /*0a50*/  LOP3.LUT R35, R3, 0x74, RZ, 0xfc, !PT ;  /* 0x0000007403237812 */ /* 0x000fc400078efcff */
[----:B------:R-:W-:Y:S01]  /*0a60*/  IABS R32, R34 ;  /* 0x0000002200207213 */ /* 0x000fe20000000000 */
[----:B------:R-:W-:Y:S01]  /*0a70*/  IMAD.HI.U32 R7, R5, R7, R4 ;  /* 0x0000000705077227 */ /* 0x000fe200078e0004 */
[----:B------:R-:W-:Y:S02]  /*0a80*/  IABS R33, R35 ;  /* 0x0000002300217213 */ /* 0x000fe40000000000 */
[C---:B------:R-:W-:Y:S01]  /*0a90*/  LOP3.LUT R38, R3.reuse, 0x64, RZ, 0xfc, !PT ;  /* 0x0000006403267812 */ /* 0x040fe200078efcff */
[----:B------:R-:W-:Y:S01]  /*0aa0*/  IMAD.MOV R0, RZ, RZ, -R6 ;  /* 0x000000ffff007224 */ /* 0x000fe200078e0a06 */
[----:B------:R-:W-:Y:S01]  /*0ab0*/  LOP3.LUT R39, R3, 0x60, RZ, 0xfc, !PT ;  /* 0x0000006003277812 */ /* 0x000fe200078efcff */
[----:B------:R-:W-:Y:S01]  /*0ac0*/  IMAD.MOV.U32 R5, RZ, RZ, R8 ;  /* 0x000000ffff057224 */ /* 0x000fe200078e0008 */
[----:B------:R-:W-:Y:S01]  /*0ad0*/  IABS R8, R12 ;  /* 0x0000000c00087213 */ /* 0x000fe20000000000 */
[----:B------:R-:W-:Y:S01]  /*0ae0*/  IMAD.MOV.U32 R6, RZ, RZ, R9 ;  /* 0x000000ffff067224 */ /* 0x000fe200078e0009 */
[----:B------:R-:W-:Y:S01]  /*0af0*/  IABS R12, R16 ;  /* 0x00000010000c7213 */ /* 0x000fe20000000000 */
[----:B------:R-:W-:Y:S01]  /*0b00*/  IMAD R10, R13, R0, R10 ;  /* 0x000000000d0a7224 */ /* 0x000fe200078e020a */
[----:B------:R-:W-:Y:S01]  /*0b10*/  IABS R36, R38 ;  /* 0x0000002600247213 */ /* 0x000fe20000000000 */
[----:B------:R-:W-:Y:S01]  /*0b20*/  IMAD.HI.U32 R0, R7, R5, RZ ;  /* 0x0000000507007227 */ /* 0x000fe200078e00ff */
[----:B------:R-:W-:-:S02]  /*0b30*/  IABS R37, R39 ;  /* 0x0000002700257213 */ /* 0x000fc40000000000 */
[----:B------:R-:W-:Y:S01]  /*0b40*/  ISETP.GT.U32.AND P2, PT, R13, R10, PT ;  /* 0x0000000a0d00720c */ /* 0x000fe20003f44070 */
[----:B------:R-:W-:Y:S01]  /*0b50*/  IMAD.HI.U32 R4, R7, R6, RZ ;  /* 0x0000000607047227 */ /* 0x000fe200078e00ff */
[C---:B------:R-:W-:Y:S02]  /*0b60*/  LOP3.LUT R44, R3.reuse, 0x54, RZ, 0xfc, !PT ;  /* 0x00000054032c7812 */ /* 0x040fe400078efcff */
[C---:B------:R-:W-:Y:S01]  /*0b70*/  LOP3.LUT R47, R3.reuse, 0x50, RZ, 0xfc, !PT ;  /* 0x00000050032f7812 */ /* 0x040fe200078efcff */
[----:B------:R-:W-:Y:S01]  /*0b80*/  IMAD.MOV R0, RZ, RZ, -R0 ;  /* 0x000000ffff007224 */ /* 0x000fe200078e0a00 */
[----:B------:R-:W-:Y:S01]  /*0b90*/  IABS R40, R44 ;  /* 0x0000002c00287213 */ /* 0x000fe20000000000 */
[----:B------:R-:W-:Y:S01]  /*0ba0*/  IMAD.MOV R9, RZ, RZ, -R4 ;  /* 0x000000ffff097224 */ /* 0x000fe200078e0a04 */
[----:B------:R-:W-:Y:S01]  /*0bb0*/  IABS R42, R47 ;  /* 0x0000002f002a7213 */ /* 0x000fe20000000000 */
[C---:B------:R-:W-:Y:S01]  /*0bc0*/  IMAD R4, R2.reuse, R0, R5 ;  /* 0x0000000002047224 */ /* 0x040fe200078e0205 */
[C---:B------:R-:W-:Y:S01]  /*0bd0*/  LOP3.LUT R50, R3.reuse, 0x44, RZ, 0xfc, !PT ;  /* 0x0000004403327812 */ /* 0x040fe200078efcff */
[----:B------:R-:W-:Y:S01]  /*0be0*/  IMAD R6, R2, R9, R6 ;  /* 0x0000000902067224 */ /* 0x000fe200078e0206 */
[----:B------:R-:W-:Y:S01]  /*0bf0*/  LOP3.LUT R51, R3, 0x40, RZ, 0xfc, !PT ;  /* 0x0000004003337812 */ /* 0x000fe200078efcff */
[----:B------:R-:W-:Y:S01]  /*0c00*/  @!P2 IMAD.IADD R10, R10, 0x1, -R13 ;  /* 0x000000010a0aa824 */ /* 0x000fe200078e0a0d */
[C---:B------:R-:W-:Y:S01]  /*0c10*/  ISETP.GT.U32.AND P4, PT, R2.reuse, R4, PT ;  /* 0x000000040200720c */ /* 0x040fe20003f84070 */
[----:B------:R-:W-:Y:S01]  /*0c20*/  IMAD.HI.U32 R0, R7, R8, RZ ;  /* 0x0000000807007227 */ /* 0x000fe200078e00ff */
[----:B------:R-:W-:-:S02]  /*0c30*/  ISETP.GT.U32.AND P2, PT, R2, R6, PT ;  /* 0x000000060200720c */ /* 0x000fc40003f44070 */
        /* <DEDUP_REMOVED lines=8> */
[----:B------:R-:W-:Y:S01]  /*0cc0*/  @!P4 IMAD.IADD R4, R4, 0x1, -R2 ;  /* 0x000000010404c824 */ /* 0x000fe200078e0a02 */
[C---:B------:R-:W-:Y:S01]  /*0cd0*/  LOP3.LUT R55, R3.reuse, 0x28, RZ, 0xfc, !PT ;  /* 0x0000002803377812 */ /* 0x040fe200078efcff */
[C---:B------:R-:W-:Y:S01]  /*0ce0*/  IMAD R5, R2.reuse, R9, R8 ;  /* 0x0000000902057224 */ /* 0x040fe200078e0208 */
[----:B------:R-:W-:Y:S01]  /*0cf0*/  LOP3.LUT R58, R3, 0x10, RZ, 0xfc, !PT ;  /* 0x00000010033a7812 */ /* 0x000fe200078efcff */
[----:B------:R-:W-:Y:S01]  /*0d00*/  IMAD.MOV.U32 R9, RZ, RZ, R12 ;  /* 0x000000ffff097224 */ /* 0x000fe200078e000c */
[C---:B------:R-:W-:Y:S01]  /*0d10*/  ISETP.GT.U32.AND P6, PT, R2.reuse, R4, PT ;  /* 0x000000040200720c */ /* 0x040fe20003fc4070 */
[C---:B------:R-:W-:Y:S01]  /*0d20*/  IMAD R8, R2.reuse, R0, R11 ;  /* 0x0000000002087224 */ /* 0x040fe200078e020b */
[----:B------:R-:W-:Y:S01]  /*0d30*/  ISETP.GT.U32.AND P4, PT, R2, R5, PT ;  /* 0x000000050200720c */ /* 0x000fe20003f84070 */
[----:B------:R-:W-:Y:S01]  /*0d40*/  @!P2 IMAD.IADD R6, R6, 0x1, -R2 ;  /* 0x000000010606a824 */ /* 0x000fe200078e0a02 */
[----:B------:R-:W-:Y:S01]  /*0d50*/  ISETP.NE.AND P2, PT, R48, RZ, PT ;  /* 0x000000ff3000720c */ /* 0x000fe20003f45270 */
[----:B------:R-:W-:Y:S01]  /*0d60*/  IMAD.HI.U32 R0, R7, R9, RZ ;  /* 0x0000000907007227 */ /* 0x000fe200078e00ff */
[----:B------:R-:W-:-:S02]  /*0d70*/  IABS R59, R58 ;  /* 0x0000003a003b7213 */ /* 0x000fc40000000000 */
[C---:B------:R-:W-:Y:S01]  /*0d80*/  LOP3.LUT R61, R3.reuse, 0x8, RZ, 0xfc, !PT ;  /* 0x00000008033d7812 */ /* 0x040fe200078efcff */
[----:B------:R-:W-:Y:S01]  /*0d90*/  IMAD.MOV.U32 R12, RZ, RZ, R14 ;  /* 0x000000ffff0c7224 */ /* 0x000fe200078e000e */
[----:B------:R-:W-:Y:S01]  /*0da0*/  LOP3.LUT R71, R3, 0x4, RZ, 0xfc, !PT ;  /* 0x0000000403477812 */ /* 0x000fe200078efcff */
[----:B------:R-:W-:Y:S01]  /*0db0*/  IMAD.MOV R11, RZ, RZ, -R0 ;  /* 0x000000ffff0b7224 */ /* 0x000fe200078e0a00 */
[----:B------:R-:W-:Y:S01]  /*0dc0*/  IABS R63, R61 ;  /* 0x0000003d003f7213 */ /* 0x000fe20000000000 */
[----:B------:R-:W-:Y:S01]  /*0dd0*/  @!P6 IMAD.IADD R4, R4, 0x1, -R2 ;  /* 0x000000010404e824 */ /* 0x000fe200078e0a02 */
[----:B------:R-:W-:Y:S01]  /*0de0*/  ISETP.GT.U32.AND P6, PT, R2, R6, PT ;  /* 0x000000060200720c */ /* 0x000fe20003fc4070 */
[----:B------:R-:W-:Y:S01]  /*0df0*/  IMAD.HI.U32 R0, R7, R12, RZ ;  /* 0x0000000c07007227 */ /* 0x000fe200078e00ff */
[----:B------:R-:W-:Y:S02]  /*0e00*/  IABS R79, R71 ;  /* 0x00000047004f7213 */ /* 0x000fe40000000000 */
[----:B------:R-:W-:Y:S01]  /*0e10*/  IABS R67, R80 ;  /* 0x0000005000437213 */ /* 0x000fe20000000000 */
[----:B------:R-:W-:Y:S01]  /*0e20*/  @!P3 IMAD.IADD R10, R10, 0x1, -R13 ;  /* 0x000000010a0ab824 */ /* 0x000fe200078e0a0d */
[----:B------:R-:W-:Y:S01]  /*0e30*/  ISETP.GE.AND P3, PT, R163, RZ, PT ;  /* 0x000000ffa300720c */ /* 0x000fe20003f66270 */
[C---:B------:R-:W-:Y:S01]  /*0e40*/  IMAD R9, R2.reuse, R11, R9 ;  /* 0x0000000b02097224 */ /* 0x040fe200078e0209 */
[----:B------:R-:W-:Y:S01]  /*0e50*/  IABS R13, R18 ;  /* 0x00000012000d7213 */ /* 0x000fe20000000000 */
[----:B------:R-:W-:Y:S01]  /*0e60*/  IMAD.MOV R11, RZ, RZ, -R0 ;  /* 0x000000ffff0b7224 */ /* 0x000fe200078e0a00 */
[----:B------:R-:W-:Y:S01]  /*0e70*/  IABS R69, R82 ;  /* 0x0000005200457213 */ /* 0x000fe20000000000 */
[----:B------:R-:W-:Y:S01]  /*0e80*/  IMAD.MOV.U32 R0, RZ, RZ, R10 ;  /* 0x000000ffff007224 */ /* 0x000fe200078e000a */
[----:B------:R-:W-:Y:S01]  /*0e90*/  IABS R73, R84 ;  /* 0x0000005400497213 */ /* 0x000fe20000000000 */
[----:B------:R-:W-:Y:S01]  /*0ea0*/  IMAD R10, R2, R11, R12 ;  /* 0x0000000b020a7224 */ /* 0x000fe200078e020c */
[----:B------:R-:W-:Y:S01]  /*0eb0*/  IABS R75, R85 ;  /* 0x00000055004b7213 */ /* 0x000fe20000000000 */
[--C-:B------:R-:W-:Y:S01]  /*0ec0*/  @!P6 IMAD.IADD R6, R6, 0x1, -R2.reuse ;  /* 0x000000010606e824 */ /* 0x100fe200078e0a02 */
[----:B------:R-:W-:Y:S01]  /*0ed0*/  IABS R81, R3 ;  /* 0x0000000300517213 */ /* 0x000fe20000000000 */
[----:B------:R-:W-:Y:S01]  /*0ee0*/  @!P4 IMAD.IADD R5, R5, 0x1, -R2 ;  /* 0x000000010505c824 */ /* 0x000fe200078e0a02 */
[----:B------:R-:W-:Y:S01]  /*0ef0*/  ISETP.GT.U32.AND P6, PT, R2, R10, PT ;  /* 0x0000000a0200720c */ /* 0x000fe20003fc4070 */
[----:B------:R-:W-:Y:S01]  /*0f00*/  @!P5 IMAD.MOV R4, RZ, RZ, -R4 ;  /* 0x000000ffff04d224 */ /* 0x000fe200078e0a04 */
[----:B------:R-:W-:Y:S01]  /*0f10*/  ISETP.GE.AND P5, PT, R15, RZ, PT ;  /* 0x000000ff0f00720c */ /* 0x000fe20003fa6270 */
[----:B------:R-:W-:Y:S01]  /*0f20*/  IMAD.HI.U32 R11, R7, R13, RZ ;  /* 0x0000000d070b7227 */ /* 0x000fe200078e00ff */
[----:B------:R-:W-:-:S02]  /*0f30*/  LOP3.LUT R15, R3, 0xd4, RZ, 0xfc, !PT ;  /* 0x000000d4030f7812 */ /* 0x000fc400078efcff */
[C---:B------:R-:W-:Y:S01]  /*0f40*/  ISETP.GT.U32.AND P4, PT, R2.reuse, R8, PT ;  /* 0x000000080200720c */ /* 0x040fe20003f84070 */
[----:B------:R-:W-:Y:S01]  /*0f50*/  @!P3 IMAD.MOV R0, RZ, RZ, -R0 ;  /* 0x000000ffff00b224 */ /* 0x000fe200078e0a00 */
[----:B------:R-:W-:Y:S01]  /*0f60*/  ISETP.GT.U32.AND P3, PT, R2, R5, PT ;  /* 0x000000050200720c */ /* 0x000fe20003f64070 */
[----:B------:R-:W-:Y:S01]  /*0f70*/  IMAD.MOV R11, RZ, RZ, -R11 ;  /* 0x000000ffff0b7224 */ /* 0x000fe200078e0a0b */
[----:B------:R-:W-:Y:S01]  /*0f80*/  IABS R12, R15 ;  /* 0x0000000f000c7213 */ /* 0x000fe20000000000 */
[----:B------:R-:W-:Y:S01]  /*0f90*/  @!P0 IMAD.MOV R6, RZ, RZ, -R6 ;  /* 0x000000ffff068224 */ /* 0x000fe200078e0a06 */
[----:B------:R-:W-:Y:S01]  /*0fa0*/  @!P2 LOP3.LUT R0, RZ, R48, RZ, 0x33, !PT ;  /* 0x00000030ff00a212 */ /* 0x000fe200078e33ff */
[----:B------:R-:W-:Y:S01]  /*0fb0*/  @!P6 IMAD.IADD R10, R10, 0x1, -R2 ;  /* 0x000000010a0ae824 */ /* 0x000fe200078e0a02 */
[C---:B------:R-:W-:Y:S01]  /*0fc0*/  ISETP.GT.U32.AND P2, PT, R2.reuse, R9, PT ;  /* 0x000000090200720c */ /* 0x040fe20003f44070 */
[C---:B------:R-:W-:Y:S01]  /*0fd0*/  IMAD R11, R2.reuse, R11, R13 ;  /* 0x0000000b020b7224 */ /* 0x040fe200078e020d */
[----:B------:R-:W-:Y:S01]  /*0fe0*/  LOP3.LUT R48, R3, 0x48, RZ, 0xfc, !PT ;  /* 0x0000004803307812 */ /* 0x000fe200078efcff */
[----:B------:R-:W-:Y:S01]  /*0ff0*/  IMAD.MOV.U32 R13, RZ, RZ, R12 ;  /* 0x000000ffff0d7224 */ /* 0x000fe200078e000c */
[----:B------:R-:W-:Y:S01]  /*1000*/  ISETP.GT.U32.AND P6, PT, R2, R10, PT ;  /* 0x0000000a0200720c */ /* 0x000fe20003fc4070 */
[----:B------:R-:W-:Y:S01]  /*1010*/  @!P4 IMAD.IADD R8, R8, 0x1, -R2 ;  /* 0x000000010808c824 */ /* 0x000fe200078e0a02 */
[----:B------:R-:W-:Y:S01]  /*1020*/  ISETP.GE.AND P4, PT, R17, RZ, PT ;  /* 0x000000ff1100720c */ /* 0x000fe20003f86270 */
[----:B------:R-:W-:Y:S01]  /*1030*/  IMAD.HI.U32 R12, R7, R13, RZ ;  /* 0x0000000d070c7227 */ /* 0x000fe200078e00ff */
[----:B------:R-:W-:-:S02]  /*1040*/  IABS R17, R20 ;  /* 0x0000001400117213 */ /* 0x000fc40000000000 */
[----:B------:R-:W-:Y:S01]  /*1050*/  IABS R43, R48 ;  /* 0x00000030002b7213 */ /* 0x000fe20000000000 */
[----:B------:R-:W-:Y:S01]  /*1060*/  @!P3 IMAD.IADD R5, R5, 0x1, -R2 ;  /* 0x000000010505b824 */ /* 0x000fe200078e0a02 */
[----:B------:R-:W-:Y:S01]  /*1070*/  ISETP.GE.AND P3, PT, R16, RZ, PT ;  /* 0x000000ff1000720c */ /* 0x000fe20003f66270 */
[----:B------:R-:W-:Y:S01]  /*1080*/  IMAD.MOV R12, RZ, RZ, -R12 ;  /* 0x000000ffff0c7224 */ /* 0x000fe200078e0a0c */
[----:B------:R-:W-:Y:S01]  /*1090*/  LOP3.LUT R16, R3, 0xd0, RZ, 0xfc, !PT ;  /* 0x000000d003107812 */ /* 0x000fe200078efcff */
[--C-:B------:R-:W-:Y:S01]  /*10a0*/  @!P2 IMAD.IADD R9, R9, 0x1, -R2.reuse ;  /* 0x000000010909a824 */ /* 0x100fe200078e0a02 */
[C---:B------:R-:W-:Y:S01]  /*10b0*/  ISETP.GT.U32.AND P2, PT, R2.reuse, R8, PT ;  /* 0x000000080200720c */ /* 0x040fe20003f44070 */
[----:B------:R-:W-:Y:S01]  /*10c0*/  @!P1 IMAD.MOV R5, RZ, RZ, -R5 ;  /* 0x000000ffff059224 */ /* 0x000fe200078e0a05 */
[----:B------:R-:W-:Y:S01]  /*10d0*/  IABS R14, R16 ;  /* 0x00000010000e7213 */ /* 0x000fe20000000000 */
[C---:B------:R-:W-:Y:S01]  /*10e0*/  IMAD R12, R2.reuse, R12, R13 ;  /* 0x0000000c020c7224 */ /* 0x040fe200078e020d */
[----:B------:R-:W-:Y:S01]  /*10f0*/  ISETP.GT.U32.AND P1, PT, R2, R11, PT ;  /* 0x0000000b0200720c */ /* 0x000fe20003f24070 */
[----:B------:R-:W-:Y:S01]  /*1100*/  @!P6 IMAD.IADD R10, R10, 0x1, -R2 ;  /* 0x000000010a0ae824 */ /* 0x000fe200078e0a02 */
[C---:B------:R-:W-:Y:S01]  /*1110*/  ISETP.GT.U32.AND P0, PT, R2.reuse, R9, PT ;  /* 0x000000090200720c */ /* 0x040fe20003f04070 */
[----:B------:R-:W-:Y:S01]  /*1120*/  IMAD.HI.U32 R13, R7, R14, RZ ;  /* 0x0000000e070d7227 */ /* 0x000fe200078e00ff */
[----:B------:R-:W-:-:S02]  /*1130*/  ISETP.GT.U32.AND P6, PT, R2, R12, PT ;  /* 0x0000000c0200720c */ /* 0x000fc40003fc4070 */
[----:B------:R-:W-:Y:S01]  /*1140*/  LOP3.LUT R180, R53, 0x3f, RZ, 0xc0, !PT ;  /* 0x0000003f35b47812 */ /* 0x000fe200078ec0ff */
[----:B------:R-:W-:Y:S02]  /*1150*/  IMAD.MOV R13, RZ, RZ, -R13 ;  /* 0x000000ffff0d7224 */ /* 0x000fe400078e0a0d */
[----:B------:R-:W-:Y:S01]  /*1160*/  @!P2 IMAD.IADD R8, R8, 0x1, -R2 ;  /* 0x000000010808a824 */ /* 0x000fe200078e0a02 */
[----:B------:R-:W-:Y:S01]  /*1170*/  ISETP.GE.AND P2, PT, R18, RZ, PT ;  /* 0x000000ff1200720c */ /* 0x000fe20003f46270 */
[----:B------:R-:W-:Y:S01]  /*1180*/  IMAD R13, R2, R13, R14 ;  /* 0x0000000d020d7224 */ /* 0x000fe200078e020e */
[----:B------:R-:W-:Y:S01]  /*1190*/  IABS R18, R21 ;  /* 0x0000001500127213 */ /* 0x000fe20000000000 */
[----:B------:R-:W-:Y:S01]  /*11a0*/  @!P1 IMAD.IADD R11, R11, 0x1, -R2 ;  /* 0x000000010b0b9824 */ /* 0x000fe200078e0a02 */
[----:B------:R-:W-:Y:S01]  /*11b0*/  ISETP.GE.AND P1, PT, R16, RZ, PT ;  /* 0x000000ff1000720c */ /* 0x000fe20003f26270 */
[----:B------:R-:W-:Y:S01]  /*11c0*/  @!P5 IMAD.MOV R8, RZ, RZ, -R8 ;  /* 0x000000ffff08d224 */ /* 0x000fe200078e0a08 */
[----:B------:R-:W-:Y:S01]  /*11d0*/  ISETP.GT.U32.AND P5, PT, R2, R13, PT ;  /* 0x0000000d0200720c */ /* 0x000fe20003fa4070 */
[--C-:B------:R-:W-:Y:S01]  /*11e0*/  @!P6 IMAD.IADD R12, R12, 0x1, -R2.reuse ;  /* 0x000000010c0ce824 */ /* 0x100fe200078e0a02 */
[----:B------:R-:W-:Y:S01]  /*11f0*/  ISETP.GT.U32.AND P6, PT, R2, R11, PT ;  /* 0x0000000b0200720c */ /* 0x000fe20003fc4070 */
[----:B------:R-:W-:Y:S01]  /*1200*/  @!P0 IMAD.IADD R9, R9, 0x1, -R2 ;  /* 0x0000000109098824 */ /* 0x000fe200078e0a02 */
[----:B------:R-:W-:Y:S01]  /*1210*/  ISETP.GE.AND P0, PT, R15, RZ, PT ;  /* 0x000000ff0f00720c */ /* 0x000fe20003f06270 */
[----:B------:R-:W-:Y:S01]  /*1220*/  IMAD.HI.U32 R16, R7, R18, RZ ;  /* 0x0000001207107227 */ /* 0x000fe200078e00ff */
[----:B------:R-:W-:-:S03]  /*1230*/  IABS R15, R19 ;  /* 0x00000013000f7213 */ /* 0x000fc60000000000 */
[----:B------:R-:W-:Y:S01]  /*1240*/  @!P3 IMAD.MOV R9, RZ, RZ, -R9 ;  /* 0x000000ffff09b224 */ /* 0x000fe200078e0a09 */
[----:B------:R-:W-:Y:S01]  /*1250*/  ISETP.GT.U32.AND P3, PT, R2, R12, PT ;  /* 0x0000000c0200720c */ /* 0x000fe20003f64070 */
[----:B------:R-:W-:-:S04]  /*1260*/  IMAD.HI.U32 R14, R7, R15, RZ ;  /* 0x0000000f070e7227 */ /* 0x000fc800078e00ff */
[----:B------:R-:W-:Y:S02]  /*1270*/  IMAD.MOV R14, RZ, RZ, -R14 ;  /* 0x000000ffff0e7224 */ /* 0x000fe400078e0a0e */
[--C-:B------:R-:W-:Y:S02]  /*1280*/  @!P6 IMAD.IADD R11, R11, 0x1, -R2.reuse ;  /* 0x000000010b0be824 */ /* 0x100fe400078e0a02 */
[----:B------:R-:W-:Y:S01]  /*1290*/  @!P5 IMAD.IADD R13, R13, 0x1, -R2 ;  /* 0x000000010d0dd824 */ /* 0x000fe200078e0a02 */
[----:B------:R-:W-:Y:S01]  /*12a0*/  ISETP.GE.AND P5, PT, R21, RZ, PT ;  /* 0x000000ff1500720c */ /* 0x000fe20003fa6270 */
[C---:B------:R-:W-:Y:S01]  /*12b0*/  IMAD R14, R2.reuse, R14, R15 ;  /* 0x0000000e020e7224 */ /* 0x040fe200078e020f */
[----:B------:R-:W-:Y:S01]  /*12c0*/  IABS R21, R24 ;  /* 0x0000001800157213 */ /* 0x000fe20000000000 */
[----:B------:R-:W-:Y:S01]  /*12d0*/  @!P2 IMAD.MOV R11, RZ, RZ, -R11 ;  /* 0x000000ffff0ba224 */ /* 0x000fe200078e0a0b */
[C---:B------:R-:W-:Y:S01]  /*12e0*/  ISETP.GT.U32.AND P2, PT, R2.reuse, R13, PT ;  /* 0x0000000d0200720c */ /* 0x040fe20003f44070 */
[----:B------:R-:W-:Y:S01]  /*12f0*/  @!P4 IMAD.MOV R10, RZ, RZ, -R10 ;  /* 0x000000ffff0ac224 */ /* 0x000fe200078e0a0a */
[----:B------:R-:W-:Y:S01]  /*1300*/  ISETP.GE.AND P4, PT, R19, RZ, PT ;  /* 0x000000ff1300720c */ /* 0x000fe20003f86270 */
[----:B------:R-:W-:Y:S01]  /*1310*/  IMAD.MOV R19, RZ, RZ, -R16 ;  /* 0x000000ffff137224 */ /* 0x000fe200078e0a10 */
[----:B------:R-:W-:Y:S01]  /*1320*/  ISETP.GT.U32.AND P6, PT, R2, R14, PT ;  /* 0x0000000e0200720c */ /* 0x000fe20003fc4070 */
[----:B------:R-:W-:-:S04]  /*1330*/  IMAD.HI.U32 R15, R7, R17, RZ ;  /* 0x00000011070f7227 */ /* 0x000fc800078e00ff */
[----:B------:R-:W-:Y:S02]  /*1340*/  IMAD R16, R2, R19, R18 ;  /* 0x0000001302107224 */ /* 0x000fe400078e0212 */
[--C-:B------:R-:W-:Y:S01]  /*1350*/  @!P3 IMAD.IADD R12, R12, 0x1, -R2.reuse ;  /* 0x000000010c0cb824 */ /* 0x100fe200078e0a02 */
[----:B------:R-:W-:Y:S01]  /*1360*/  ISETP.GE.AND P3, PT, R20, RZ, PT ;  /* 0x000000ff1400720c */ /* 0x000fe20003f66270 */
[--C-:B------:R-:W-:Y:S01]  /*1370*/  @!P2 IMAD.IADD R13, R13, 0x1, -R2.reuse ;  /* 0x000000010d0da824 */ /* 0x100fe200078e0a02 */
[----:B------:R-:W-:Y:S01]  /*1380*/  ISETP.GT.U32.AND P2, PT, R2, R16, PT ;  /* 0x000000100200720c */ /* 0x000fe20003f44070 */
[----:B------:R-:W-:Y:S01]  /*1390*/  IMAD.MOV R15, RZ, RZ, -R15 ;  /* 0x000000ffff0f7224 */ /* 0x000fe200078e0a0f */
[----:B------:R-:W-:Y:S01]  /*13a0*/  LOP3.LUT R20, R3, 0xb8, RZ, 0xfc, !PT ;  /* 0x000000b803147812 */ /* 0x000fe200078efcff */
[----:B------:R-:W-:Y:S02]  /*13b0*/  @!P6 IMAD.IADD R14, R14, 0x1, -R2 ;  /* 0x000000010e0ee824 */ /* 0x000fe400078e0a02 */
[C---:B------:R-:W-:Y:S01]  /*13c0*/  IMAD R15, R2.reuse, R15, R17 ;  /* 0x0000000f020f7224 */ /* 0x040fe200078e0211 */
[----:B------:R-:W-:Y:S01]  /*13d0*/  IABS R18, R20 ;  /* 0x0000001400127213 */ /* 0x000fe20000000000 */
[----:B------:R-:W-:Y:S01]  /*13e0*/  @!P0 IMAD.MOV R12, RZ, RZ, -R12 ;  /* 0x000000ffff0c8224 */ /* 0x000fe200078e0a0c */
[C---:B------:R-:W-:Y:S01]  /*13f0*/  ISETP.GT.U32.AND P6, PT, R2.reuse, R14, PT ;  /* 0x0000000e0200720c */ /* 0x040fe20003fc4070 */
[----:B------:R-:W-:Y:S01]  /*1400*/  @!P1 IMAD.MOV R13, RZ, RZ, -R13 ;  /* 0x000000ffff0d9224 */ /* 0x000fe200078e0a0d */
[----:B------:R-:W-:Y:S01]  /*1410*/  ISETP.GT.U32.AND P0, PT, R2, R15, PT ;  /* 0x0000000f0200720c */ /* 0x000fe20003f04070 */
[----:B------:R-:W-:-:S04]  /*1420*/  IMAD.HI.U32 R17, R7, R18, RZ ;  /* 0x0000001207117227 */ /* 0x000fc800078e00ff */
[----:B------:R-:W-:Y:S02]  /*1430*/  @!P2 IMAD.IADD R16, R16, 0x1, -R2 ;  /* 0x000000011010a824 */ /* 0x000fe400078e0a02 */
[----:B------:R-:W-:Y:S02]  /*1440*/  IMAD.MOV R17, RZ, RZ, -R17 ;  /* 0x000000ffff117224 */ /* 0x000fe400078e0a11 */
[----:B------:R-:W-:Y:S01]  /*1450*/  IMAD.HI.U32 R19, R7, R22, RZ ;  /* 0x0000001607137227 */ /* 0x000fe200078e00ff */
[----:B------:R-:W-:-:S03]  /*1460*/  ISETP.GT.U32.AND P1, PT, R2, R16, PT ;  /* 0x000000100200720c */ /* 0x000fc60003f24070 */
[----:B------:R-:W-:Y:S02]  /*1470*/  IMAD R17, R2, R17, R18 ;  /* 0x0000001102117224 */ /* 0x000fe400078e0212 */
[--C-:B------:R-:W-:Y:S01]  /*1480*/  @!P6 IMAD.IADD R14, R14, 0x1, -R2.reuse ;  /* 0x000000010e0ee824 */ /* 0x100fe200078e0a02 */
[----:B------:R-:W-:Y:S01]  /*1490*/  ISETP.GE.AND P6, PT, R20, RZ, PT ;  /* 0x000000ff1400720c */ /* 0x000fe20003fc6270 */
[----:B------:R-:W-:Y:S01]  /*14a0*/  @!P0 IMAD.IADD R15, R15, 0x1, -R2 ;  /* 0x000000010f0f8824 */ /* 0x000fe200078e0a02 */
[----:B------:R-:W-:Y:S01]  /*14b0*/  ISETP.GT.U32.AND P0, PT, R2, R17, PT ;  /* 0x000000110200720c */ /* 0x000fe20003f04070 */
[----:B------:R-:W-:-:S03]  /*14c0*/  IMAD.HI.U32 R20, R7, R23, RZ ;  /* 0x0000001707147227 */ /* 0x000fc600078e00ff */
[----:B------:R-:W-:Y:S01]  /*14d0*/  ISETP.GT.U32.AND P2, PT, R2, R15, PT ;  /* 0x0000000f0200720c */ /* 0x000fe20003f44070 */
[----:B------:R-:W-:Y:S02]  /*14e0*/  IMAD.MOV R20, RZ, RZ, -R20 ;  /* 0x000000ffff147224 */ /* 0x000fe400078e0a14 */
[----:B------:R-:W-:-:S04]  /*14f0*/  IMAD.HI.U32 R18, R7, R21, RZ ;  /* 0x0000001507127227 */ /* 0x000fc800078e00ff */
[----:B------:R-:W-:Y:S02]  /*1500*/  IMAD R20, R2, R20, R23 ;  /* 0x0000001402147224 */ /* 0x000fe400078e0217 */
[----:B------:R-:W-:Y:S02]  /*1510*/  @!P1 IMAD.IADD R16, R16, 0x1, -R2 ;  /* 0x0000000110109824 */ /* 0x000fe400078e0a02 */
[----:B------:R-:W-:Y:S02]  /*1520*/  IMAD.MOV R18, RZ, RZ, -R18 ;  /* 0x000000ffff127224 */ /* 0x000fe400078e0a12 */
[----:B------:R-:W-:Y:S01]  /*1530*/  @!P5 IMAD.MOV R16, RZ, RZ, -R16 ;  /* 0x000000ffff10d224 */ /* 0x000fe200078e0a10 */
[C---:B------:R-:W-:Y:S01]  /*1540*/  ISETP.GT.U32.AND P5, PT, R2.reuse, R20, PT ;  /* 0x000000140200720c */ /* 0x040fe20003fa4070 */
[----:B------:R-:W-:Y:S02]  /*1550*/  IMAD.MOV R19, RZ, RZ, -R19 ;  /* 0x000000ffff137224 */ /* 0x000fe400078e0a13 */
[----:B------:R-:W-:-:S02]  /*1560*/  IMAD R18, R2, R18, R21 ;  /* 0x0000001202127224 */ /* 0x000fc400078e0215 */
[----:B------:R-:W-:Y:S02]  /*1570*/  @!P0 IMAD.IADD R17, R17, 0x1, -R2 ;  /* 0x0000000111118824 */ /* 0x000fe400078e0a02 */
[C---:B------:R-:W-:Y:S01]  /*1580*/  IMAD R19, R2.reuse, R19, R22 ;  /* 0x0000001302137224 */ /* 0x040fe200078e0216 */
[----:B------:R-:W-:Y:S01]  /*1590*/  IABS R22, R27 ;  /* 0x0000001b00167213 */ /* 0x000fe20000000000 */
[----:B------:R-:W-:Y:S01]  /*15a0*/  @!P2 IMAD.IADD R15, R15, 0x1, -R2 ;  /* 0x000000010f0fa824 */ /* 0x000fe200078e0a02 */
[C---:B------:R-:W-:Y:S01]  /*15b0*/  ISETP.GT.U32.AND P0, PT, R2.reuse, R17, PT ;  /* 0x000000110200720c */ /* 0x040fe20003f04070 */
[----:B------:R-:W-:Y:S01]  /*15c0*/  @!P4 IMAD.MOV R14, RZ, RZ, -R14 ;  /* 0x000000ffff0ec224 */ /* 0x000fe200078e0a0e */
[----:B------:R-:W-:Y:S01]  /*15d0*/  ISETP.GT.U32.AND P2, PT, R2, R18, PT ;  /* 0x000000120200720c */ /* 0x000fe20003f44070 */
[----:B------:R-:W-:Y:S01]  /*15e0*/  IMAD.HI.U32 R21, R7, R22, RZ ;  /* 0x0000001607157227 */ /* 0x000fe200078e00ff */
[----:B------:R-:W-:Y:S02]  /*15f0*/  ISETP.GE.AND P4, PT, R24, RZ, PT ;  /* 0x000000ff1800720c */ /* 0x000fe40003f86270 */
[----:B------:R-:W-:Y:S01]  /*1600*/  IABS R24, R28 ;  /* 0x0000001c00187213 */ /* 0x000fe20000000000 */
[----:B------:R-:W-:Y:S01]  /*1610*/  @!P5 IMAD.IADD R20, R20, 0x1, -R2 ;  /* 0x000000011414d824 */ /* 0x000fe200078e0a02 */
[----:B------:R-:W-:Y:S01]  /*1620*/  ISETP.GT.U32.AND P1, PT, R2, R19, PT ;  /* 0x000000130200720c */ /* 0x000fe20003f24070 */
[----:B------:R-:W-:-:S02]  /*1630*/  IMAD.MOV R21, RZ, RZ, -R21 ;  /* 0x000000ffff157224 */ /* 0x000fc400078e0a15 */
[----:B------:R-:W-:Y:S01]  /*1640*/  @!P3 IMAD.MOV R15, RZ, RZ, -R15 ;  /* 0x000000ffff0fb224 */ /* 0x000fe200078e0a0f */
[----:B------:R-:W-:Y:S01]  /*1650*/  ISETP.GT.U32.AND P5, PT, R2, R20, PT ;  /* 0x000000140200720c */ /* 0x000fe20003fa4070 */
[--C-:B------:R-:W-:Y:S01]  /*1660*/  @!P0 IMAD.IADD R17, R17, 0x1, -R2.reuse ;  /* 0x0000000111118824 */ /* 0x100fe200078e0a02 */
[----:B------:R-:W-:Y:S01]  /*1670*/  ISETP.GE.AND P3, PT, R25, RZ, PT ;  /* 0x000000ff1900720c */ /* 0x000fe20003f66270 */
[----:B------:R-:W-:Y:S01]  /*1680*/  @!P2 IMAD.IADD R18, R18, 0x1, -R2 ;  /* 0x000000011212a824 */ /* 0x000fe200078e0a02 */
[----:B------:R-:W-:Y:S01]  /*1690*/  ISETP.GE.AND P0, PT, R26, RZ, PT ;  /* 0x000000ff1a00720c */ /* 0x000fe20003f06270 */
[C---:B------:R-:W-:Y:S01]  /*16a0*/  IMAD R21, R2.reuse, R21, R22 ;  /* 0x0000001502157224 */ /* 0x040fe200078e0216 */
[----:B------:R-:W-:Y:S01]  /*16b0*/  IABS R26, R29 ;  /* 0x0000001d001a7213 */ /* 0x000fe20000000000 */
[----:B------:R-:W-:Y:S01]  /*16c0*/  IMAD.HI.U32 R22, R7, R24, RZ ;  /* 0x0000001807167227 */ /* 0x000fe200078e00ff */
[----:B------:R-:W-:-:S03]  /*16d0*/  ISETP.GT.U32.AND P2, PT, R2, R18, PT ;  /* 0x000000120200720c */ /* 0x000fc60003f44070 */
[----:B------:R-:W-:Y:S01]  /*16e0*/  @!P6 IMAD.MOV R17, RZ, RZ, -R17 ;  /* 0x000000ffff11e224 */ /* 0x000fe200078e0a11 */
[----:B------:R-:W-:Y:S01]  /*16f0*/  ISETP.GT.U32.AND P6, PT, R2, R21, PT ;  /* 0x000000150200720c */ /* 0x000fe20003fc4070 */
[----:B------:R-:W-:Y:S02]  /*1700*/  IMAD.MOV R25, RZ, RZ, -R22 ;  /* 0x000000ffff197224 */ /* 0x000fe400078e0a16 */
[----:B------:R-:W-:-:S04]  /*1710*/  IMAD.HI.U32 R23, R7, R26, RZ ;  /* 0x0000001a07177227 */ /* 0x000fc800078e00ff */
[----:B------:R-:W-:Y:S01]  /*1720*/  IMAD R22, R2, R25, R24 ;  /* 0x0000001902167224 */ /* 0x000fe200078e0218 */
[----:B------:R-:W-:Y:S01]  /*1730*/  LOP3.LUT R25, R3, 0x90, RZ, 0xfc, !PT ;  /* 0x0000009003197812 */ /* 0x000fe200078efcff */
[--C-:B------:R-:W-:Y:S02]  /*1740*/  @!P5 IMAD.IADD R20, R20, 0x1, -R2.reuse ;  /* 0x000000011414d824 */ /* 0x100fe400078e0a02 */
[----:B------:R-:W-:Y:S01]  /*1750*/  IMAD.MOV R23, RZ, RZ, -R23 ;  /* 0x000000ffff177224 */ /* 0x000fe200078e0a17 */
[----:B------:R-:W-:Y:S01]  /*1760*/  ISETP.GT.U32.AND P5, PT, R2, R22, PT ;  /* 0x000000160200720c */ /* 0x000fe20003fa4070 */
[--C-:B------:R-:W-:Y:S02]  /*1770*/  @!P1 IMAD.IADD R19, R19, 0x1, -R2.reuse ;  /* 0x0000000113139824 */ /* 0x100fe400078e0a02 */
[--C-:B------:R-:W-:Y:S01]  /*1780*/  @!P2 IMAD.IADD R18, R18, 0x1, -R2.reuse ;  /* 0x000000011212a824 */ /* 0x100fe200078e0a02 */
[----:B------:R-:W-:Y:S01]  /*1790*/  ISETP.GE.AND P2, PT, R27, RZ, PT ;  /* 0x000000ff1b00720c */ /* 0x000fe20003f46270 */
[----:B------:R-:W-:Y:S01]  /*17a0*/  @!P6 IMAD.IADD R21, R21, 0x1, -R2 ;  /* 0x000000011515e824 */ /* 0x000fe200078e0a02 */
[C---:B------:R-:W-:Y:S01]  /*17b0*/  ISETP.GT.U32.AND P1, PT, R2.reuse, R19, PT ;  /* 0x000000130200720c */ /* 0x040fe20003f24070 */
[C---:B------:R-:W-:Y:S01]  /*17c0*/  IMAD R23, R2.reuse, R23, R26 ;  /* 0x0000001702177224 */ /* 0x040fe200078e021a */
[----:B------:R-:W-:Y:S01]  /*17d0*/  IABS R27, R30 ;  /* 0x0000001e001b7213 */ /* 0x000fe20000000000 */
[----:B------:R-:W-:Y:S01]  /*17e0*/  @!P4 IMAD.MOV R18, RZ, RZ, -R18 ;  /* 0x000000ffff12c224 */ /* 0x000fe200078e0a12 */
[C---:B------:R-:W-:Y:S01]  /*17f0*/  ISETP.GT.U32.AND P4, PT, R2.reuse, R21, PT ;  /* 0x000000150200720c */ /* 0x040fe20003f84070 */
[----:B------:R-:W-:Y:S01]  /*1800*/  @!P0 IMAD.MOV R20, RZ, RZ, -R20 ;  /* 0x000000ffff148224 */ /* 0x000fe200078e0a14 */
[----:B------:R-:W-:Y:S01]  /*1810*/  ISETP.GT.U32.AND P0, PT, R2, R23, PT ;  /* 0x000000170200720c */ /* 0x000fe20003f04070 */
[----:B------:R-:W-:Y:S01]  /*1820*/  @!P5 IMAD.IADD R22, R22, 0x1, -R2 ;  /* 0x000000011616d824 */ /* 0x000fe200078e0a02 */
[----:B------:R-:W-:Y:S01]  /*1830*/  LOP3.LUT R26, R3, 0x88, RZ, 0xfc, !PT ;  /* 0x00000088031a7812 */ /* 0x000fe200078efcff */
[----:B------:R-:W-:Y:S01]  /*1840*/  IMAD.HI.U32 R24, R7, R27, RZ ;  /* 0x0000001b07187227 */ /* 0x000fe200078e00ff */
[----:B------:R-:W-:-:S02]  /*1850*/  ISETP.GE.AND P6, PT, R29, RZ, PT ;  /* 0x000000ff1d00720c */ /* 0x000fc40003fc6270 */
[----:B------:R-:W-:Y:S01]  /*1860*/  ISETP.GT.U32.AND P5, PT, R2, R22, PT ;  /* 0x000000160200720c */ /* 0x000fe20003fa4070 */
[----:B------:R-:W-:Y:S01]  /*1870*/  @!P1 IMAD.IADD R19, R19, 0x1, -R2 ;  /* 0x0000000113139824 */ /* 0x000fe200078e0a02 */
[----:B------:R-:W-:Y:S01]  /*1880*/  ISETP.GE.AND P1, PT, R28, RZ, PT ;  /* 0x000000ff1c00720c */ /* 0x000fe20003f26270 */
[----:B------:R-:W-:Y:S01]  /*1890*/  IMAD.MOV R24, RZ, RZ, -R24 ;  /* 0x000000ffff187224 */ /* 0x000fe200078e0a18 */
[----:B------:R-:W-:Y:S01]  /*18a0*/  IABS R28, R26 ;  /* 0x0000001a001c7213 */ /* 0x000fe20000000000 */
[--C-:B------:R-:W-:Y:S01]  /*18b0*/  @!P4 IMAD.IADD R21, R21, 0x1, -R2.reuse ;  /* 0x000000011515c824 */ /* 0x100fe200078e0a02 */
[----:B------:R-:W-:Y:S01]  /*18c0*/  ISETP.GE.AND P4, PT, R25, RZ, PT ;  /* 0x000000ff1900720c */ /* 0x000fe20003f86270 */
[--C-:B------:R-:W-:Y:S01]  /*18d0*/  @!P0 IMAD.IADD R23, R23, 0x1, -R2.reuse ;  /* 0x0000000117178824 */ /* 0x100fe200078e0a02 */
[----:B------:R-:W-:Y:S01]  /*18e0*/  IABS R25, R25 ;  /* 0x0000001900197213 */ /* 0x000fe20000000000 */
[C---:B------:R-:W-:Y:S01]  /*18f0*/  IMAD R24, R2.reuse, R24, R27 ;  /* 0x0000001802187224 */ /* 0x040fe200078e021b */
[----:B------:R-:W-:Y:S01]  /*1900*/  LOP3.LUT R29, R3, 0x84, RZ, 0xfc, !PT ;  /* 0x00000084031d7812 */ /* 0x000fe200078efcff */
[----:B------:R-:W-:Y:S01]  /*1910*/  @!P2 IMAD.MOV R21, RZ, RZ, -R21 ;  /* 0x000000ffff15a224 */ /* 0x000fe200078e0a15 */
[----:B------:R-:W-:Y:S01]  /*1920*/  ISETP.GT.U32.AND P0, PT, R2, R23, PT ;  /* 0x000000170200720c */ /* 0x000fe20003f04070 */
[----:B------:R-:W-:Y:S01]  /*1930*/  IMAD.MOV.U32 R27, RZ, RZ, R25 ;  /* 0x000000ffff1b7224 */ /* 0x000fe200078e0019 */
[----:B------:R-:W-:Y:S01]  /*1940*/  ISETP.GE.AND P2, PT, R26, RZ, PT ;  /* 0x000000ff1a00720c */ /* 0x000fe20003f46270 */
[----:B------:R-:W-:Y:S01]  /*1950*/  @!P5 IMAD.IADD R22, R22, 0x1, -R2 ;  /* 0x000000011616d824 */ /* 0x000fe200078e0a02 */
[----:B------:R-:W-:Y:S01]  /*1960*/  ISETP.GT.U32.AND P5, PT, R2, R24, PT ;  /* 0x000000180200720c */ /* 0x000fe20003fa4070 */
[----:B------:R-:W-:-:S04]  /*1970*/  IMAD.HI.U32 R25, R7, R27, RZ ;  /* 0x0000001b07197227 */ /* 0x000fc800078e00ff */
[----:B------:R-:W-:-:S04]  /*1980*/  IMAD.HI.U32 R26, R7, R28, RZ ;  /* 0x0000001c071a7227 */ /* 0x000fc800078e00ff */
[----:B------:R-:W-:Y:S01]  /*1990*/  @!P3 IMAD.MOV R19, RZ, RZ, -R19 ;  /* 0x000000ffff13b224 */ /* 0x000fe200078e0a13 */
[----:B------:R-:W-:Y:S01]  /*19a0*/  ISETP.GE.AND P3, PT, R30, RZ, PT ;  /* 0x000000ff1e00720c */ /* 0x000fe20003f66270 */
[----:B------:R-:W-:Y:S01]  /*19b0*/  @!P1 IMAD.MOV R22, RZ, RZ, -R22 ;  /* 0x000000ffff169224 */ /* 0x000fe200078e0a16 */
[----:B------:R-:W-:Y:S01]  /*19c0*/  IABS R30, R29 ;  /* 0x0000001d001e7213 */ /* 0x000fe20000000000 */
[----:B------:R-:W-:Y:S01]  /*19d0*/  IMAD.MOV R25, RZ, RZ, -R25 ;  /* 0x000000ffff197224 */ /* 0x000fe200078e0a19 */
[----:B------:R-:W-:Y:S01]  /*19e0*/  ISETP.GE.AND P1, PT, R29, RZ, PT ;  /* 0x000000ff1d00720c */ /* 0x000fe20003f26270 */
[----:B------:R-:W-:Y:S02]  /*19f0*/  IMAD.MOV R29, RZ, RZ, -R26 ;  /* 0x000000ffff1d7224 */ /* 0x000fe400078e0a1a */
[----:B------:R-:W-:Y:S02]  /*1a00*/  IMAD R25, R2, R25, R27 ;  /* 0x0000001902197224 */ /* 0x000fe400078e021b */
[----:B------:R-:W-:-:S02]  /*1a10*/  @!P0 IMAD.IADD R23, R23, 0x1, -R2 ;  /* 0x0000000117178824 */ /* 0x000fc400078e0a02 */
[C---:B------:R-:W-:Y:S01]  /*1a20*/  IMAD R26, R2.reuse, R29, R28 ;  /* 0x0000001d021a7224 */ /* 0x040fe200078e021c */
[----:B------:R-:W-:Y:S01]  /*1a30*/  ISETP.GT.U32.AND P0, PT, R2, R25, PT ;  /* 0x000000190200720c */ /* 0x000fe20003f04070 */
[----:B------:R-:W-:Y:S02]  /*1a40*/  @!P5 IMAD.IADD R24, R24, 0x1, -R2 ;  /* 0x000000011818d824 */ /* 0x000fe400078e0a02 */
[----:B------:R-:W-:Y:S01]  /*1a50*/  @!P6 IMAD.MOV R23, RZ, RZ, -R23 ;  /* 0x000000ffff17e224 */ /* 0x000fe200078e0a17 */
[C---:B------:R-:W-:Y:S01]  /*1a60*/  ISETP.GT.U32.AND P6, PT, R2.reuse, R26, PT ;  /* 0x0000001a0200720c */ /* 0x040fe20003fc4070 */
[----:B------:R-:W-:Y:S01]  /*1a70*/  IMAD.HI.U32 R27, R7, R30, RZ ;  /* 0x0000001e071b7227 */ /* 0x000fe200078e00ff */
[----:B------:R-:W-:-:S03]  /*1a80*/  ISETP.GT.U32.AND P5, PT, R2, R24, PT ;  /* 0x000000180200720c */ /* 0x000fc60003fa4070 */
[----:B------:R-:W-:Y:S02]  /*1a90*/  IMAD.MOV R27, RZ, RZ, -R27 ;  /* 0x000000ffff1b7224 */ /* 0x000fe400078e0a1b */
[----:B------:R-:W-:-:S04]  /*1aa0*/  IMAD.HI.U32 R29, R7, R32, RZ ;  /* 0x00000020071d7227 */ /* 0x000fc800078e00ff */
[----:B------:R-:W-:Y:S01]  /*1ab0*/  IMAD R27, R2, R27, R30 ;  /* 0x0000001b021b7224 */ /* 0x000fe200078e021e */
[----:B------:R-:W-:Y:S01]  /*1ac0*/  IABS R30, R31 ;  /* 0x0000001f001e7213 */ /* 0x000fe20000000000 */
[--C-:B------:R-:W-:Y:S02]  /*1ad0*/  @!P0 IMAD.IADD R25, R25, 0x1, -R2.reuse ;  /* 0x0000000119198824 */ /* 0x100fe400078e0a02 */
[--C-:B------:R-:W-:Y:S02]  /*1ae0*/  @!P6 IMAD.IADD R26, R26, 0x1, -R2.reuse ;  /* 0x000000011a1ae824 */ /* 0x100fe400078e0a02 */
[----:B------:R-:W-:Y:S01]  /*1af0*/  @!P5 IMAD.IADD R24, R24, 0x1, -R2 ;  /* 0x000000011818d824 */ /* 0x000fe200078e0a02 */
[C---:B------:R-:W-:Y:S01]  /*1b00*/  ISETP.GT.U32.AND P0, PT, R2.reuse, R25, PT ;  /* 0x000000190200720c */ /* 0x040fe20003f04070 */
[----:B------:R-:W-:Y:S01]  /*1b10*/  IMAD.HI.U32 R28, R7, R30, RZ ;  /* 0x0000001e071c7227 */ /* 0x000fe200078e00ff */
[C---:B------:R-:W-:Y:S02]  /*1b20*/  ISETP.GT.U32.AND P6, PT, R2.reuse, R26, PT ;  /* 0x0000001a0200720c */ /* 0x040fe40003fc4070 */
[----:B------:R-:W-:Y:S01]  /*1b30*/  ISETP.GT.U32.AND P5, PT, R2, R27, PT ;  /* 0x0000001b0200720c */ /* 0x000fe20003fa4070 */
[----:B------:R-:W-:Y:S01]  /*1b40*/  @!P3 IMAD.MOV R24, RZ, RZ, -R24 ;  /* 0x000000ffff18b224 */ /* 0x000fe200078e0a18 */
[----:B------:R-:W-:Y:S01]  /*1b50*/  ISETP.GE.AND P3, PT, R31, RZ, PT ;  /* 0x000000ff1f00720c */ /* 0x000fe20003f66270 */
[----:B------:R-:W-:-:S02]  /*1b60*/  IMAD.MOV R31, RZ, RZ, -R28 ;  /* 0x000000ffff1f7224 */ /* 0x000fc400078e0a1c */
[----:B------:R-:W-:Y:S02]  /*1b70*/  IMAD.MOV R29, RZ, RZ, -R29 ;  /* 0x000000ffff1d7224 */ /* 0x000fe400078e0a1d */
[----:B------:R-:W-:Y:S01]  /*1b80*/  IMAD R28, R2, R31, R30 ;  /* 0x0000001f021c7224 */ /* 0x000fe200078e021e */
[----:B------:R-:W-:Y:S01]  /*1b90*/  LOP3.LUT R31, R3, 0x70, RZ, 0xfc, !PT ;  /* 0x00000070031f7812 */ /* 0x000fe200078efcff */
[----:B------:R-:W-:Y:S01]  /*1ba0*/  @!P0 IMAD.IADD R25, R25, 0x1, -R2 ;  /* 0x0000000119198824 */ /* 0x000fe200078e0a02 */
[----:B------:R-:W-:Y:S01]  /*1bb0*/  ISETP.GE.AND P0, PT, R34, RZ, PT ;  /* 0x000000ff2200720c */ /* 0x000fe20003f06270 */
[----:B------:R-:W-:Y:S01]  /*1bc0*/  IMAD R29, R2, R29, R32 ;  /* 0x0000001d021d7224 */ /* 0x000fe200078e0220 */
[----:B------:R-:W-:Y:S01]  /*1bd0*/  IABS R32, R31 ;  /* 0x0000001f00207213 */ /* 0x000fe20000000000 */
[--C-:B------:R-:W-:Y:S01]  /*1be0*/  @!P6 IMAD.IADD R26, R26, 0x1, -R2.reuse ;  /* 0x000000011a1ae824 */ /* 0x100fe200078e0a02 */
[C---:B------:R-:W-:Y:S01]  /*1bf0*/  ISETP.GT.U32.AND P6, PT, R2.reuse, R28, PT ;  /* 0x0000001c0200720c */ /* 0x040fe20003fc4070 */
[----:B------:R-:W-:Y:S01]  /*1c00*/  @!P4 IMAD.MOV R25, RZ, RZ, -R25 ;  /* 0x000000ffff19c224 */ /* 0x000fe200078e0a19 */
[----:B------:R-:W-:Y:S01]  /*1c10*/  ISETP.GT.U32.AND P4, PT, R2, R29, PT ;  /* 0x0000001d0200720c */ /* 0x000fe20003f84070 */
[----:B------:R-:W-:-:S02]  /*1c20*/  @!P5 IMAD.IADD R27, R27, 0x1, -R2 ;  /* 0x000000011b1bd824 */ /* 0x000fc400078e0a02 */
[----:B------:R-:W-:-:S03]  /*1c30*/  IMAD.HI.U32 R30, R7, R33, RZ ;  /* 0x00000021071e7227 */ /* 0x000fc600078e00ff */
[----:B------:R-:W-:Y:S01]  /*1c40*/  ISETP.GT.U32.AND P5, PT, R2, R27, PT ;  /* 0x0000001b0200720c */ /* 0x000fe20003fa4070 */
[----:B------:R-:W-:Y:S02]  /*1c50*/  IMAD.MOV R30, RZ, RZ, -R30 ;  /* 0x000000ffff1e7224 */ /* 0x000fe400078e0a1e */
[----:B------:R-:W-:Y:S01]  /*1c60*/  @!P2 IMAD.MOV R26, RZ, RZ, -R26 ;  /* 0x000000ffff1aa224 */ /* 0x000fe200078e0a1a */
[----:B------:R-:W-:Y:S01]  /*1c70*/  ISETP.GE.AND P2, PT, R35, RZ, PT ;  /* 0x000000ff2300720c */ /* 0x000fe20003f46270 */
[--C-:B------:R-:W-:Y:S01]  /*1c80*/  @!P6 IMAD.IADD R28, R28, 0x1, -R2.reuse ;  /* 0x000000011c1ce824 */ /* 0x100fe200078e0a02 */
[----:B------:R-:W-:Y:S01]  /*1c90*/  ISETP.GE.AND P6, PT, R31, RZ, PT ;  /* 0x000000ff1f00720c */ /* 0x000fe20003fc6270 */
[----:B------:R-:W-:Y:S02]  /*1ca0*/  @!P4 IMAD.IADD R29, R29, 0x1, -R2 ;  /* 0x000000011d1dc824 */ /* 0x000fe400078e0a02 */
[----:B------:R-:W-:Y:S01]  /*1cb0*/  IMAD.HI.U32 R31, R7, R32, RZ ;  /* 0x00000020071f7227 */ /* 0x000fe200078e00ff */
[----:B------:R-:W-:-:S03]  /*1cc0*/  ISETP.GT.U32.AND P4, PT, R2, R28, PT ;  /* 0x0000001c0200720c */ /* 0x000fc60003f84070 */
[----:B------:R-:W-:Y:S02]  /*1cd0*/  IMAD.MOV R31, RZ, RZ, -R31 ;  /* 0x000000ffff1f7224 */ /* 0x000fe400078e0a1f */
[----:B------:R-:W-:Y:S02]  /*1ce0*/  @!P5 IMAD.IADD R27, R27, 0x1, -R2 ;  /* 0x000000011b1bd824 */ /* 0x000fe400078e0a02 */
[C---:B------:R-:W-:Y:S02]  /*1cf0*/  IMAD R31, R2.reuse, R31, R32 ;  /* 0x0000001f021f7224 */ /* 0x040fe400078e0220 */
[----:B------:R-:W-:Y:S01]  /*1d00*/  @!P1 IMAD.MOV R27, RZ, RZ, -R27 ;  /* 0x000000ffff1b9224 */ /* 0x000fe200078e0a1b */
[C---:B------:R-:W-:Y:S01]  /*1d10*/  ISETP.GT.U32.AND P1, PT, R2.reuse, R29, PT ;  /* 0x0000001d0200720c */ /* 0x040fe20003f24070 */
[----:B------:R-:W-:Y:S01]  /*1d20*/  IMAD R30, R2, R30, R33 ;  /* 0x0000001e021e7224 */ /* 0x000fe200078e0221 */
[----:B------:R-:W-:Y:S01]  /*1d30*/  LOP3.LUT R33, R3, 0x68, RZ, 0xfc, !PT ;  /* 0x0000006803217812 */ /* 0x000fe200078efcff */
[----:B------:R-:W-:Y:S01]  /*1d40*/  @!P4 IMAD.IADD R28, R28, 0x1, -R2 ;  /* 0x000000011c1cc824 */ /* 0x000fe200078e0a02 */
[C---:B------:R-:W-:Y:S01]  /*1d50*/  ISETP.GT.U32.AND P4, PT, R2.reuse, R31, PT ;  /* 0x0000001f0200720c */ /* 0x040fe20003f84070 */
[----:B------:R-:W-:Y:S01]  /*1d60*/  IMAD.HI.U32 R34, R7, R37, RZ ;  /* 0x0000002507227227 */ /* 0x000fe200078e00ff */
[----:B------:R-:W-:-:S02]  /*1d70*/  ISETP.GT.U32.AND P5, PT, R2, R30, PT ;  /* 0x0000001e0200720c */ /* 0x000fc40003fa4070 */
[----:B------:R-:W-:Y:S01]  /*1d80*/  IABS R35, R33 ;  /* 0x0000002100237213 */ /* 0x000fe20000000000 */
[----:B------:R-:W-:Y:S02]  /*1d90*/  @!P3 IMAD.MOV R28, RZ, RZ, -R28 ;  /* 0x000000ffff1cb224 */ /* 0x000fe400078e0a1c */
[----:B------:R-:W-:Y:S02]  /*1da0*/  IMAD.MOV R34, RZ, RZ, -R34 ;  /* 0x000000ffff227224 */ /* 0x000fe400078e0a22 */
[----:B------:R-:W-:Y:S01]  /*1db0*/  @!P1 IMAD.IADD R29, R29, 0x1, -R2 ;  /* 0x000000011d1d9824 */ /* 0x000fe200078e0a02 */
[----:B------:R-:W-:Y:S01]  /*1dc0*/  ISETP.GE.AND P1, PT, R33, RZ, PT ;  /* 0x000000ff2100720c */ /* 0x000fe20003f26270 */
[----:B------:R-:W-:-:S04]  /*1dd0*/  IMAD.HI.U32 R33, R7, R36, RZ ;  /* 0x0000002407217227 */ /* 0x000fc800078e00ff */
[--C-:B------:R-:W-:Y:S01]  /*1de0*/  @!P4 IMAD.IADD R31, R31, 0x1, -R2.reuse ;  /* 0x000000011f1fc824 */ /* 0x100fe200078e0a02 */
[----:B------:R-:W-:Y:S01]  /*1df0*/  ISETP.GE.AND P4, PT, R39, RZ, PT ;  /* 0x000000ff2700720c */ /* 0x000fe20003f86270 */
[----:B------:R-:W-:Y:S02]  /*1e00*/  IMAD.MOV R33, RZ, RZ, -R33 ;  /* 0x000000ffff217224 */ /* 0x000fe400078e0a21 */
[----:B------:R-:W-:Y:S01]  /*1e10*/  @!P5 IMAD.IADD R30, R30, 0x1, -R2 ;  /* 0x000000011e1ed824 */ /* 0x000fe200078e0a02 */
[C---:B------:R-:W-:Y:S01]  /*1e20*/  ISETP.GT.U32.AND P3, PT, R2.reuse, R31, PT ;  /* 0x0000001f0200720c */ /* 0x040fe20003f64070 */
[C---:B------:R-:W-:Y:S02]  /*1e30*/  IMAD R33, R2.reuse, R33, R36 ;  /* 0x0000002102217224 */ /* 0x040fe400078e0224 */
[----:B------:R-:W-:Y:S01]  /*1e40*/  IMAD.HI.U32 R32, R7, R35, RZ ;  /* 0x0000002307207227 */ /* 0x000fe200078e00ff */
[----:B------:R-:W-:-:S03]  /*1e50*/  ISETP.GT.U32.AND P5, PT, R2, R30, PT ;  /* 0x0000001e0200720c */ /* 0x000fc60003fa4070 */
[----:B------:R-:W-:Y:S02]  /*1e60*/  IMAD.MOV R32, RZ, RZ, -R32 ;  /* 0x000000ffff207224 */ /* 0x000fe400078e0a20 */
[C---:B------:R-:W-:Y:S02]  /*1e70*/  IMAD R34, R2.reuse, R34, R37 ;  /* 0x0000002202227224 */ /* 0x040fe400078e0225 */
[C---:B------:R-:W-:Y:S01]  /*1e80*/  IMAD R32, R2.reuse, R32, R35 ;  /* 0x0000002002207224 */ /* 0x040fe200078e0223 */
[----:B------:R-:W-:Y:S01]  /*1e90*/  LOP3.LUT R35, R3, 0x58, RZ, 0xfc, !PT ;  /* 0x0000005803237812 */ /* 0x000fe200078efcff */
[----:B------:R-:W-:Y:S01]  /*1ea0*/  @!P3 IMAD.IADD R31, R31, 0x1, -R2 ;  /* 0x000000011f1fb824 */ /* 0x000fe200078e0a02 */
[----:B------:R-:W-:Y:S01]  /*1eb0*/  ISETP.GT.U32.AND P3, PT, R2, R33, PT ;  /* 0x000000210200720c */ /* 0x000fe20003f64070 */
[----:B------:R-:W-:Y:S01]  /*1ec0*/  IMAD.HI.U32 R36, R7, R40, RZ ;  /* 0x0000002807247227 */ /* 0x000fe200078e00ff */
[----:B------:R-:W-:-:S03]  /*1ed0*/  IABS R39, R35 ;  /* 0x0000002300277213 */ /* 0x000fc60000000000 */
[----:B------:R-:W-:Y:S01]  /*1ee0*/  @!P5 IMAD.IADD R30, R30, 0x1, -R2 ;  /* 0x000000011e1ed824 */ /* 0x000fe200078e0a02 */
[----:B------:R-:W-:Y:S01]  /*1ef0*/  ISETP.GE.AND P5, PT, R38, RZ, PT ;  /* 0x000000ff2600720c */ /* 0x000fe20003fa6270 */
[----:B------:R-:W-:Y:S01]  /*1f00*/  @!P6 IMAD.MOV R31, RZ, RZ, -R31 ;  /* 0x000000ffff1fe224 */ /* 0x000fe200078e0a1f */
[----:B------:R-:W-:Y:S01]  /*1f10*/  ISETP.GT.U32.AND P6, PT, R2, R34, PT ;  /* 0x000000220200720c */ /* 0x000fe20003fc4070 */
[----:B------:R-:W-:Y:S01]  /*1f20*/  @!P2 IMAD.MOV R30, RZ, RZ, -R30 ;  /* 0x000000ffff1ea224 */ /* 0x000fe200078e0a1e */
[----:B------:R-:W-:Y:S01]  /*1f30*/  ISETP.GE.AND P2, PT, R35, RZ, PT ;  /* 0x000000ff2300720c */ /* 0x000fe20003f46270 */
[----:B------:R-:W-:-:S04]  /*1f40*/  IMAD.HI.U32 R35, R7, R39, RZ ;  /* 0x0000002707237227 */ /* 0x000fc800078e00ff */
[----:B------:R-:W-:Y:S02]  /*1f50*/  @!P3 IMAD.IADD R33, R33, 0x1, -R2 ;  /* 0x000000012121b824 */ /* 0x000fe400078e0a02 */
[----:B------:R-:W-:Y:S02]  /*1f60*/  IMAD.MOV R35, RZ, RZ, -R35 ;  /* 0x000000ffff237224 */ /* 0x000fe400078e0a23 */
[----:B------:R-:W-:Y:S01]  /*1f70*/  IMAD.MOV R41, RZ, RZ, -R36 ;  /* 0x000000ffff297224 */ /* 0x000fe200078e0a24 */
[C---:B------:R-:W-:Y:S01]  /*1f80*/  ISETP.GT.U32.AND P3, PT, R2.reuse, R33, PT ;  /* 0x000000210200720c */ /* 0x040fe20003f64070 */
[----:B------:R-:W-:Y:S01]  /*1f90*/  @!P0 IMAD.MOV R29, RZ, RZ, -R29 ;  /* 0x000000ffff1d8224 */ /* 0x000fe200078e0a1d */
[C---:B------:R-:W-:Y:S01]  /*1fa0*/  ISETP.GT.U32.AND P0, PT, R2.reuse, R32, PT ;  /* 0x000000200200720c */ /* 0x040fe20003f04070 */
[C---:B------:R-:W-:Y:S02]  /*1fb0*/  IMAD R35, R2.reuse, R35, R39 ;  /* 0x0000002302237224 */ /* 0x040fe400078e0227 */
[----:B------:R-:W-:Y:S01]  /*1fc0*/  IMAD R36, R2, R41, R40 ;  /* 0x0000002902247224 */ /* 0x000fe200078e0228 */
[----:B------:R-:W-:Y:S01]  /*1fd0*/  IABS R41, R50 ;  /* 0x0000003200297213 */ /* 0x000fe20000000000 */
[----:B------:R-:W-:-:S02]  /*1fe0*/  @!P6 IMAD.IADD R34, R34, 0x1, -R2 ;  /* 0x000000012222e824 */ /* 0x000fc400078e0a02 */
[----:B------:R-:W-:Y:S01]  /*1ff0*/  IMAD.HI.U32 R38, R7, R43, RZ ;  /* 0x0000002b07267227 */ /* 0x000fe200078e00ff */
[----:B------:R-:W-:-:S03]  /*2000*/  ISETP.GT.U32.AND P6, PT, R2, R36, PT ;  /* 0x000000240200720c */ /* 0x000fc60003fc4070 */
[--C-:B------:R-:W-:Y:S01]  /*2010*/  @!P3 IMAD.IADD R33, R33, 0x1, -R2.reuse ;  /* 0x000000012121b824 */ /* 0x100fe200078e0a02 */
[----:B------:R-:W-:Y:S01]  /*2020*/  ISETP.GT.U32.AND P3, PT, R2, R35, PT ;  /* 0x000000230200720c */ /* 0x000fe20003f64070 */
[----:B------:R-:W-:Y:S02]  /*2030*/  @!P0 IMAD.IADD R32, R32, 0x1, -R2 ;  /* 0x0000000120208824 */ /* 0x000fe400078e0a02 */
[----:B------:R-:W-:-:S03]  /*2040*/  IMAD.HI.U32 R37, R7, R42, RZ ;  /* 0x0000002a07257227 */ /* 0x000fc600078e00ff */
[----:B------:R-:W-:Y:S01]  /*2050*/  ISETP.GT.U32.AND P0, PT, R2, R32, PT ;  /* 0x000000200200720c */ /* 0x000fe20003f04070 */
[----:B------:R-:W-:Y:S02]  /*2060*/  IMAD.MOV R38, RZ, RZ, -R38 ;  /* 0x000000ffff267224 */ /* 0x000fe400078e0a26 */
[----:B------:R-:W-:Y:S02]  /*2070*/  IMAD.MOV R37, RZ, RZ, -R37 ;  /* 0x000000ffff257224 */ /* 0x000fe400078e0a25 */
[--C-:B------:R-:W-:Y:S02]  /*2080*/  @!P6 IMAD.IADD R36, R36, 0x1, -R2.reuse ;  /* 0x000000012424e824 */ /* 0x100fe400078e0a02 */
[----:B------:R-:W-:Y:S01]  /*2090*/  @!P3 IMAD.IADD R35, R35, 0x1, -R2 ;  /* 0x000000012323b824 */ /* 0x000fe200078e0a02 */
[C---:B------:R-:W-:Y:S01]  /*20a0*/  ISETP.GT.U32.AND P3, PT, R2.reuse, R34, PT ;  /* 0x000000220200720c */ /* 0x040fe20003f64070 */
[C---:B------:R-:W-:Y:S01]  /*20b0*/  IMAD R38, R2.reuse, R38, R43 ;  /* 0x0000002602267224 */ /* 0x040fe200078e022b */
[----:B------:R-:W-:Y:S01]  /*20c0*/  IABS R43, R51 ;  /* 0x00000033002b7213 */ /* 0x000fe20000000000 */
[C---:B------:R-:W-:Y:S01]  /*20d0*/  IMAD R37, R2.reuse, R37, R42 ;  /* 0x0000002502257224 */ /* 0x040fe200078e022a */
[----:B------:R-:W-:Y:S01]  /*20e0*/  ISETP.GT.U32.AND P6, PT, R2, R36, PT ;  /* 0x000000240200720c */ /* 0x000fe20003fc4070 */
[----:B------:R-:W-:-:S04]  /*20f0*/  IMAD.HI.U32 R39, R7, R41, RZ ;  /* 0x0000002907277227 */ /* 0x000fc800078e00ff */
[----:B------:R-:W-:Y:S01]  /*2100*/  @!P5 IMAD.MOV R33, RZ, RZ, -R33 ;  /* 0x000000ffff21d224 */ /* 0x000fe200078e0a21 */
[----:B------:R-:W-:Y:S01]  /*2110*/  ISETP.GT.U32.AND P5, PT, R2, R37, PT ;  /* 0x000000250200720c */ /* 0x000fe20003fa4070 */
[----:B------:R-:W-:-:S04]  /*2120*/  IMAD.HI.U32 R40, R7, R43, RZ ;  /* 0x0000002b07287227 */ /* 0x000fc800078e00ff */
[----:B------:R-:W-:Y:S02]  /*2130*/  IMAD.MOV R39, RZ, RZ, -R39 ;  /* 0x000000ffff277224 */ /* 0x000fe400078e0a27 */
[----:B------:R-:W-:Y:S01]  /*2140*/  @!P0 IMAD.IADD R32, R32, 0x1, -R2 ;  /* 0x0000000120208824 */ /* 0x000fe200078e0a02 */
[----:B------:R-:W-:Y:S01]  /*2150*/  ISETP.GE.AND P0, PT, R44, RZ, PT ;  /* 0x000000ff2c00720c */ /* 0x000fe20003f06270 */
[----:B------:R-:W-:Y:S02]  /*2160*/  IMAD.MOV R44, RZ, RZ, -R40 ;  /* 0x000000ffff2c7224 */ /* 0x000fe400078e0a28 */
[----:B------:R-:W-:Y:S01]  /*2170*/  @!P3 IMAD.IADD R34, R34, 0x1, -R2 ;  /* 0x000000012222b824 */ /* 0x000fe200078e0a02 */
[C---:B------:R-:W-:Y:S01]  /*2180*/  ISETP.GT.U32.AND P3, PT, R2.reuse, R38, PT ;  /* 0x000000260200720c */ /* 0x040fe20003f64070 */
[C---:B------:R-:W-:Y:S02]  /*2190*/  IMAD R40, R2.reuse, R39, R41 ;  /* 0x0000002702287224 */ /* 0x040fe400078e0229 */
[----:B------:R-:W-:-:S02]  /*21a0*/  IMAD R39, R2, R44, R43 ;  /* 0x0000002c02277224 */ /* 0x000fc400078e022b */
[--C-:B------:R-:W-:Y:S01]  /*21b0*/  @!P6 IMAD.IADD R36, R36, 0x1, -R2.reuse ;  /* 0x000000012424e824 */ /* 0x100fe200078e0a02 */
[C---:B------:R-:W-:Y:S01]  /*21c0*/  ISETP.GT.U32.AND P6, PT, R2.reuse, R40, PT ;  /* 0x000000280200720c */ /* 0x040fe20003fc4070 */
[----:B------:R-:W-:Y:S01]  /*21d0*/  @!P5 IMAD.IADD R37, R37, 0x1, -R2 ;  /* 0x000000012525d824 */ /* 0x000fe200078e0a02 */
[C---:B------:R-:W-:Y:S01]  /*21e0*/  ISETP.GT.U32.AND P5, PT, R2.reuse, R39, PT ;  /* 0x000000270200720c */ /* 0x040fe20003fa4070 */
[----:B------:R-:W-:Y:S01]  /*21f0*/  @!P1 IMAD.MOV R32, RZ, RZ, -R32 ;  /* 0x000000ffff209224 */ /* 0x000fe200078e0a20 */
[----:B------:R-:W-:Y:S01]  /*2200*/  ISETP.GT.U32.AND P1, PT, R2, R35, PT ;  /* 0x000000230200720c */ /* 0x000fe20003f24070 */
[----:B------:R-:W-:Y:S02]  /*2210*/  @!P4 IMAD.MOV R34, RZ, RZ, -R34 ;  /* 0x000000ffff22c224 */ /* 0x000fe400078e0a22 */
[----:B------:R-:W-:Y:S01]  /*2220*/  @!P3 IMAD.IADD R38, R38, 0x1, -R2 ;  /* 0x000000012626b824 */ /* 0x000fe200078e0a02 */
[----:B------:R-:W-:Y:S01]  /*2230*/  ISETP.GE.AND P3, PT, R48, RZ, PT ;  /* 0x000000ff3000720c */ /* 0x000fe20003f66270 */
[----:B------:R-:W-:Y:S01]  /*2240*/  IMAD.HI.U32 R41, R7, R45, RZ ;  /* 0x0000002d07297227 */ /* 0x000fe200078e00ff */
[----:B------:R-:W-:-:S02]  /*2250*/  LOP3.LUT R48, R3, 0x30, RZ, 0xfc, !PT ;  /* 0x0000003003307812 */ /* 0x000fc400078efcff */
[----:B------:R-:W-:Y:S01]  /*2260*/  ISETP.GT.U32.AND P4, PT, R2, R38, PT ;  /* 0x000000260200720c */ /* 0x000fe20003f84070 */
[----:B------:R-:W-:Y:S01]  /*2270*/  @!P6 IMAD.IADD R40, R40, 0x1, -R2 ;  /* 0x000000012828e824 */ /* 0x000fe200078e0a02 */
[----:B------:R-:W-:Y:S01]  /*2280*/  ISETP.GT.U32.AND P6, PT, R2, R37, PT ;  /* 0x000000250200720c */ /* 0x000fe20003fc4070 */
[----:B------:R-:W-:-:S04]  /*2290*/  IMAD.HI.U32 R42, R7, R46, RZ ;  /* 0x0000002e072a7227 */ /* 0x000fc800078e00ff */
[----:B------:R-:W-:Y:S01]  /*22a0*/  @!P5 IMAD.IADD R39, R39, 0x1, -R2 ;  /* 0x000000012727d824 */ /* 0x000fe200078e0a02 */
[C---:B------:R-:W-:Y:S01]  /*22b0*/  ISETP.GT.U32.AND P5, PT, R2.reuse, R40, PT ;  /* 0x000000280200720c */ /* 0x040fe20003fa4070 */
[----:B------:R-:W-:Y:S02]  /*22c0*/  IMAD.MOV R41, RZ, RZ, -R41 ;  /* 0x000000ffff297224 */ /* 0x000fe400078e0a29 */
[----:B------:R-:W-:Y:S02]  /*22d0*/  IMAD.MOV R43, RZ, RZ, -R42 ;  /* 0x000000ffff2b7224 */ /* 0x000fe400078e0a2a */
[----:B------:R-:W-:Y:S01]  /*22e0*/  @!P1 IMAD.IADD R35, R35, 0x1, -R2 ;  /* 0x0000000123239824 */ /* 0x000fe200078e0a02 */
[----:B------:R-:W-:Y:S01]  /*22f0*/  ISETP.GE.AND P1, PT, R47, RZ, PT ;  /* 0x000000ff2f00720c */ /* 0x000fe20003f26270 */
[C---:B------:R-:W-:Y:S01]  /*2300*/  IMAD R41, R2.reuse, R41, R45 ;  /* 0x0000002902297224 */ /* 0x040fe200078e022d */
[----:B------:R-:W-:Y:S01]  /*2310*/  IABS R45, R48 ;  /* 0x00000030002d7213 */ /* 0x000fe20000000000 */
[C---:B------:R-:W-:Y:S01]  /*2320*/  IMAD R42, R2.reuse, R43, R46 ;  /* 0x0000002b022a7224 */ /* 0x040fe200078e022e */
[----:B------:R-:W-:Y:S01]  /*2330*/  IABS R46, R55 ;  /* 0x00000037002e7213 */ /* 0x000fe20000000000 */
[----:B------:R-:W-:Y:S01]  /*2340*/  @!P2 IMAD.MOV R35, RZ, RZ, -R35 ;  /* 0x000000ffff23a224 */ /* 0x000fe200078e0a23 */
[----:B------:R-:W-:Y:S01]  /*2350*/  ISETP.GT.U32.AND P2, PT, R2, R39, PT ;  /* 0x000000270200720c */ /* 0x000fe20003f44070 */
[----:B------:R-:W-:Y:S01]  /*2360*/  @!P4 IMAD.IADD R38, R38, 0x1, -R2 ;  /* 0x000000012626c824 */ /* 0x000fe200078e0a02 */
[----:B------:R-:W-:Y:S01]  /*2370*/  ISETP.GT.U32.AND P4, PT, R2, R42, PT ;  /* 0x0000002a0200720c */ /* 0x000fe20003f84070 */
[----:B------:R-:W-:-:S04]  /*2380*/  IMAD.HI.U32 R43, R7, R45, RZ ;  /* 0x0000002d072b7227 */ /* 0x000fc800078e00ff */
[----:B------:R-:W-:Y:S01]  /*2390*/  @!P5 IMAD.IADD R40, R40, 0x1, -R2 ;  /* 0x000000012828d824 */ /* 0x000fe200078e0a02 */
[----:B------:R-:W-:Y:S01]  /*23a0*/  ISETP.GE.AND P5, PT, R51, RZ, PT ;  /* 0x000000ff3300720c */ /* 0x000fe20003fa6270 */
[----:B------:R-:W-:-:S04]  /*23b0*/  IMAD.HI.U32 R44, R7, R46, RZ ;  /* 0x0000002e072c7227 */ /* 0x000fc800078e00ff */
[----:B------:R-:W-:Y:S02]  /*23c0*/  IMAD.MOV R43, RZ, RZ, -R43 ;  /* 0x000000ffff2b7224 */ /* 0x000fe400078e0a2b */
[----:B------:R-:W-:Y:S02]  /*23d0*/  IMAD.MOV R47, RZ, RZ, -R44 ;  /* 0x000000ffff2f7224 */ /* 0x000fe400078e0a2c */
[----:B------:R-:W-:Y:S02]  /*23e0*/  IMAD R43, R2, R43, R45 ;  /* 0x0000002b022b7224 */ /* 0x000fe400078e022d */
[--C-:B------:R-:W-:Y:S01]  /*23f0*/  @!P6 IMAD.IADD R37, R37, 0x1, -R2.reuse ;  /* 0x000000012525e824 */ /* 0x100fe200078e0a02 */
[----:B------:R-:W-:Y:S01]  /*2400*/  ISETP.GE.AND P6, PT, R50, RZ, PT ;  /* 0x000000ff3200720c */ /* 0x000fe20003fc6270 */
[----:B------:R-:W-:Y:S01]  /*2410*/  @!P2 IMAD.IADD R39, R39, 0x1, -R2 ;  /* 0x000000012727a824 */ /* 0x000fe200078e0a02 */
[C---:B------:R-:W-:Y:S01]  /*2420*/  LOP3.LUT R50, R3.reuse, 0x24, RZ, 0xfc, !PT ;  /* 0x0000002403327812 */ /* 0x040fe200078efcff */
[----:B------:R-:W-:Y:S01]  /*2430*/  IMAD R45, R2, R47, R46 ;  /* 0x0000002f022d7224 */ /* 0x000fe200078e022e */
[----:B------:R-:W-:Y:S01]  /*2440*/  LOP3.LUT R46, R3, 0x20, RZ, 0xfc, !PT ;  /* 0x00000020032e7812 */ /* 0x000fe200078efcff */
[----:B------:R-:W-:Y:S01]  /*2450*/  @!P4 IMAD.IADD R42, R42, 0x1, -R2 ;  /* 0x000000012a2ac824 */ /* 0x000fe200078e0a02 */
[C---:B------:R-:W-:Y:S01]  /*2460*/  ISETP.GT.U32.AND P4, PT, R2.reuse, R43, PT ;  /* 0x0000002b0200720c */ /* 0x040fe20003f84070 */
[----:B------:R-:W-:Y:S01]  /*2470*/  @!P5 IMAD.MOV R39, RZ, RZ, -R39 ;  /* 0x000000ffff27d224 */ /* 0x000fe200078e0a27 */
[C---:B------:R-:W-:Y:S01]  /*2480*/  ISETP.GT.U32.AND P5, PT, R2.reuse, R45, PT ;  /* 0x0000002d0200720c */ /* 0x040fe20003fa4070 */
[----:B------:R-:W-:Y:S01]  /*2490*/  @!P0 IMAD.MOV R36, RZ, RZ, -R36 ;  /* 0x000000ffff248224 */ /* 0x000fe200078e0a24 */
[----:B------:R-:W-:Y:S01]  /*24a0*/  IABS R47, R50 ;  /* 0x00000032002f7213 */ /* 0x000fe20000000000 */
[----:B------:R-:W-:Y:S01]  /*24b0*/  @!P1 IMAD.MOV R37, RZ, RZ, -R37 ;  /* 0x000000ffff259224 */ /* 0x000fe200078e0a25 */
[C---:B------:R-:W-:Y:S01]  /*24c0*/  ISETP.GT.U32.AND P0, PT, R2.reuse, R41, PT ;  /* 0x000000290200720c */ /* 0x040fe20003f04070 */
[----:B------:R-:W-:Y:S01]  /*24d0*/  @!P3 IMAD.MOV R38, RZ, RZ, -R38 ;  /* 0x000000ffff26b224 */ /* 0x000fe200078e0a26 */
[----:B------:R-:W-:Y:S01]  /*24e0*/  IABS R51, R46 ;  /* 0x0000002e00337213 */ /* 0x000fe20000000000 */
[----:B------:R-:W-:Y:S01]  /*24f0*/  IMAD.HI.U32 R44, R7, R47, RZ ;  /* 0x0000002f072c7227 */ /* 0x000fe200078e00ff */
[----:B------:R-:W-:-:S02]  /*2500*/  ISETP.GT.U32.AND P3, PT, R2, R42, PT ;  /* 0x0000002a0200720c */ /* 0x000fc40003f64070 */
[----:B------:R-:W-:Y:S01]  /*2510*/  ISETP.GE.AND P2, PT, R52, RZ, PT ;  /* 0x000000ff3400720c */ /* 0x000fe20003f46270 */
[----:B------:R-:W-:Y:S01]  /*2520*/  @!P4 IMAD.IADD R43, R43, 0x1, -R2 ;  /* 0x000000012b2bc824 */ /* 0x000fe200078e0a02 */
[----:B------:R-:W-:Y:S01]  /*2530*/  ISETP.GE.AND P4, PT, R46, RZ, PT ;  /* 0x000000ff2e00720c */ /* 0x000fe20003f86270 */
[----:B------:R-:W-:Y:S01]  /*2540*/  IMAD.MOV R44, RZ, RZ, -R44 ;  /* 0x000000ffff2c7224 */ /* 0x000fe200078e0a2c */
[----:B------:R-:W-:Y:S01]  /*2550*/  LOP3.LUT R46, R3, 0x18, RZ, 0xfc, !PT ;  /* 0x00000018032e7812 */ /* 0x000fe200078efcff */
[----:B------:R-:W-:Y:S01]  /*2560*/  @!P5 IMAD.IADD R45, R45, 0x1, -R2 ;  /* 0x000000012d2dd824 */ /* 0x000fe200078e0a02 */
[C---:B------:R-:W-:Y:S01]  /*2570*/  ISETP.GT.U32.AND P5, PT, R2.reuse, R43, PT ;  /* 0x0000002b0200720c */ /* 0x040fe20003fa4070 */
[----:B------:R-:W-:Y:S02]  /*2580*/  IMAD R47, R2, R44, R47 ;  /* 0x0000002c022f7224 */ /* 0x000fe400078e022f */
[----:B------:R-:W-:-:S04]  /*2590*/  IMAD.HI.U32 R44, R7, R51, RZ ;  /* 0x00000033072c7227 */ /* 0x000fc800078e00ff */
[----:B------:R-:W-:Y:S02]  /*25a0*/  IMAD.MOV R44, RZ, RZ, -R44 ;  /* 0x000000ffff2c7224 */ /* 0x000fe400078e0a2c */
[--C-:B------:R-:W-:Y:S01]  /*25b0*/  @!P0 IMAD.IADD R41, R41, 0x1, -R2.reuse ;  /* 0x0000000129298824 */ /* 0x100fe200078e0a02 */
[----:B------:R-:W-:Y:S01]  /*25c0*/  ISETP.GE.AND P0, PT, R54, RZ, PT ;  /* 0x000000ff3600720c */ /* 0x000fe20003f06270 */
[C---:B------:R-:W-:Y:S02]  /*25d0*/  IMAD R51, R2.reuse, R44, R51 ;  /* 0x0000002c02337224 */ /* 0x040fe400078e0233 */
[--C-:B------:R-:W-:Y:S01]  /*25e0*/  @!P5 IMAD.IADD R43, R43, 0x1, -R2.reuse ;  /* 0x000000012b2bd824 */ /* 0x100fe200078e0a02 */
[----:B------:R-:W-:Y:S01]  /*25f0*/  ISETP.GT.U32.AND P1, PT, R2, R41, PT ;  /* 0x000000290200720c */ /* 0x000fe20003f24070 */
[----:B------:R-:W-:Y:S01]  /*2600*/  @!P3 IMAD.IADD R42, R42, 0x1, -R2 ;  /* 0x000000012a2ab824 */ /* 0x000fe200078e0a02 */
[----:B------:R-:W-:Y:S01]  /*2610*/  ISETP.GT.U32.AND P5, PT, R2, R51, PT ;  /* 0x000000330200720c */ /* 0x000fe20003fa4070 */
[----:B------:R-:W-:Y:S01]  /*2620*/  @!P6 IMAD.MOV R40, RZ, RZ, -R40 ;  /* 0x000000ffff28e224 */ /* 0x000fe200078e0a28 */
[----:B------:R-:W-:Y:S01]  /*2630*/  ISETP.GE.AND P6, PT, R48, RZ, PT ;  /* 0x000000ff3000720c */ /* 0x000fe20003fc6270 */
[----:B------:R-:W-:Y:S01]  /*2640*/  IMAD R164, R0, UR5, RZ ;  /* 0x0000000500a47c24 */ /* 0x000fe2000f8e02ff */
[----:B------:R-:W-:Y:S01]  /*2650*/  LOP3.LUT R48, R3, 0x14, RZ, 0xfc, !PT ;  /* 0x0000001403307812 */ /* 0x000fe200078efcff */
[----:B------:R-:W-:Y:S01]  /*2660*/  IMAD.SHL.U32 R173, R173, 0x40, RZ ;  /* 0x00000040adad7824 */ /* 0x000fe200078e00ff */
[----:B------:R-:W-:Y:S01]  /*2670*/  ISETP.GE.AND P3, PT, R50, RZ, PT ;  /* 0x000000ff3200720c */ /* 0x000fe20003f66270 */
[----:B------:R-:W-:Y:S01]  /*2680*/  @!P0 IMAD.MOV R42, RZ, RZ, -R42 ;  /* 0x000000ffff2a8224 */ /* 0x000fe200078e0a2a */
[C---:B------:R-:W-:Y:S01]  /*2690*/  ISETP.GT.U32.AND P0, PT, R2.reuse, R47, PT ;  /* 0x0000002f0200720c */ /* 0x040fe20003f04070 */
[----:B------:R-:W-:Y:S01]  /*26a0*/  IMAD.MOV.U32 R50, RZ, RZ, R43 ;  /* 0x000000ffff327224 */ /* 0x000fe200078e002b */
[----:B------:R-:W-:Y:S01]  /*26b0*/  IABS R57, R48 ;  /* 0x0000003000397213 */ /* 0x000fe20000000000 */
[--C-:B------:R-:W-:Y:S01]  /*26c0*/  @!P1 IMAD.IADD R41, R41, 0x1, -R2.reuse ;  /* 0x0000000129299824 */ /* 0x100fe200078e0a02 */
[----:B------:R-:W-:Y:S01]  /*26d0*/  ISETP.GE.AND P1, PT, R55, RZ, PT ;  /* 0x000000ff3700720c */ /* 0x000fe20003f26270 */
[----:B------:R-:W-:Y:S01]  /*26e0*/  @!P5 IMAD.IADD R51, R51, 0x1, -R2 ;  /* 0x000000013333d824 */ /* 0x000fe200078e0a02 */
[----:B------:R-:W-:Y:S01]  /*26f0*/  IABS R55, R46 ;  /* 0x0000002e00377213 */ /* 0x000fe20000000000 */
[----:B------:R-:W-:Y:S01]  /*2700*/  @!P2 IMAD.MOV R41, RZ, RZ, -R41 ;  /* 0x000000ffff29a224 */ /* 0x000fe200078e0a29 */
[C---:B------:R-:W-:Y:S01]  /*2710*/  ISETP.GT.U32.AND P2, PT, R2.reuse, R45, PT ;  /* 0x0000002d0200720c */ /* 0x040fe20003f44070 */
[----:B------:R-:W-:Y:S01]  /*2720*/  IMAD.HI.U32 R43, R7, R57, RZ ;  /* 0x00000039072b7227 */ /* 0x000fe200078e00ff */
[----:B------:R-:W-:-:S03]  /*2730*/  ISETP.GT.U32.AND P5, PT, R2, R51, PT ;  /* 0x000000330200720c */ /* 0x000fc60003fa4070 */
[----:B------:R-:W-:-:S04]  /*2740*/  IMAD.HI.U32 R44, R7, R55, RZ ;  /* 0x00000037072c7227 */ /* 0x000fc800078e00ff */
[----:B------:R-:W-:Y:S02]  /*2750*/  IMAD.MOV R44, RZ, RZ, -R44 ;  /* 0x000000ffff2c7224 */ /* 0x000fe400078e0a2c */
[----:B------:R-:W-:Y:S01]  /*2760*/  @!P0 IMAD.IADD R47, R47, 0x1, -R2 ;  /* 0x000000012f2f8824 */ /* 0x000fe200078e0a02 */
[----:B------:R-:W-:Y:S01]  /*2770*/  ISETP.GE.AND P0, PT, R48, RZ, PT ;  /* 0x000000ff3000720c */ /* 0x000fe20003f06270 */
[----:B------:R-:W-:Y:S02]  /*2780*/  IMAD R55, R2, R44, R55 ;  /* 0x0000002c02377224 */ /* 0x000fe400078e0237 */
[----:B------:R-:W-:-:S04]  /*2790*/  IMAD.HI.U32 R44, R7, R59, RZ ;  /* 0x0000003b072c7227 */ /* 0x000fc800078e00ff */
[----:B------:R-:W-:Y:S02]  /*27a0*/  IMAD.MOV R44, RZ, RZ, -R44 ;  /* 0x000000ffff2c7224 */ /* 0x000fe400078e0a2c */
[--C-:B------:R-:W-:Y:S02]  /*27b0*/  @!P5 IMAD.IADD R51, R51, 0x1, -R2.reuse ;  /* 0x000000013333d824 */ /* 0x100fe400078e0a02 */
[----:B------:R-:W-:Y:S01]  /*27c0*/  @!P2 IMAD.IADD R45, R45, 0x1, -R2 ;  /* 0x000000012d2da824 */ /* 0x000fe200078e0a02 */
[----:B------:R-:W-:Y:S01]  /*27d0*/  ISETP.GE.AND P2, PT, R46, RZ, PT ;  /* 0x000000ff2e00720c */ /* 0x000fe20003f46270 */
[----:B------:R-:W-:Y:S02]  /*27e0*/  IMAD.MOV R43, RZ, RZ, -R43 ;  /* 0x000000ffff2b7224 */ /* 0x000fe400078e0a2b */
[----:B------:R-:W-:Y:S02]  /*27f0*/  IMAD R59, R2, R44, R59 ;  /* 0x0000002c023b7224 */ /* 0x000fe400078e023b */
[----:B------:R-:W-:-:S02]  /*2800*/  IMAD.MOV.U32 R56, RZ, RZ, R51 ;  /* 0x000000ffff387224 */ /* 0x000fc400078e0033 */
[----:B------:R-:W-:Y:S01]  /*2810*/  @!P6 IMAD.MOV R50, RZ, RZ, -R50 ;  /* 0x000000ffff32e224 */ /* 0x000fe200078e0a32 */
[C---:B------:R-:W-:Y:S01]  /*2820*/  ISETP.GT.U32.AND P6, PT, R2.reuse, R47, PT ;  /* 0x0000002f0200720c */ /* 0x040fe20003fc4070 */
[----:B------:R-:W-:Y:S02]  /*2830*/  IMAD.MOV.U32 R52, RZ, RZ, R45 ;  /* 0x000000ffff347224 */ /* 0x000fe400078e002d */
[C---:B------:R-:W-:Y:S02]  /*2840*/  IMAD R57, R2.reuse, R43, R57 ;  /* 0x0000002b02397224 */ /* 0x040fe400078e0239 */
[----:B------:R-:W-:Y:S01]  /*2850*/  @!P4 IMAD.MOV R56, RZ, RZ, -R56 ;  /* 0x000000ffff38c224 */ /* 0x000fe200078e0a38 */
[C---:B------:R-:W-:Y:S01]  /*2860*/  ISETP.GT.U32.AND P4, PT, R2.reuse, R59, PT ;  /* 0x0000003b0200720c */ /* 0x040fe20003f84070 */
[----:B------:R-:W-:Y:S01]  /*2870*/  @!P1 IMAD.MOV R52, RZ, RZ, -R52 ;  /* 0x000000ffff349224 */ /* 0x000fe200078e0a34 */
[----:B------:R-:W-:Y:S01]  /*2880*/  ISETP.GT.U32.AND P1, PT, R2, R55, PT ;  /* 0x000000370200720c */ /* 0x000fe20003f24070 */
[----:B------:R-:W-:Y:S01]  /*2890*/  VIADD R43, R64, 0xfc ;  /* 0x000000fc402b7836 */ /* 0x000fe20000000000 */
[----:B------:R-:W-:Y:S01]  /*28a0*/  ISETP.GT.U32.AND P5, PT, R2, R57, PT ;  /* 0x000000390200720c */ /* 0x000fe20003fa4070 */
[----:B------:R-:W-:-:S02]  /*28b0*/  VIADD R44, R64, 0xec ;  /* 0x000000ec402c7836 */ /* 0x000fc40000000000 */
[----:B------:R-:W-:Y:S01]  /*28c0*/  @!P6 IMAD.IADD R47, R47, 0x1, -R2 ;  /* 0x000000012f2fe824 */ /* 0x000fe200078e0a02 */
[----:B------:R-:W-:Y:S01]  /*28d0*/  IABS R46, R43 ;  /* 0x0000002b002e7213 */ /* 0x000fe20000000000 */
[----:B------:R-:W-:Y:S01]  /*28e0*/  IMAD.HI.U32 R45, R7, R63, RZ ;  /* 0x0000003f072d7227 */ /* 0x000fe200078e00ff */
[----:B------:R-:W-:-:S03]  /*28f0*/  ISETP.GE.AND P6, PT, R43, RZ, PT ;  /* 0x000000ff2b00720c */ /* 0x000fc60003fc6270 */
[--C-:B------:R-:W-:Y:S02]  /*2900*/  @!P4 IMAD.IADD R59, R59, 0x1, -R2.reuse ;  /* 0x000000013b3bc824 */ /* 0x100fe400078e0a02 */
[----:B------:R-:W-:Y:S01]  /*2910*/  IMAD.MOV.U32 R54, RZ, RZ, R47 ;  /* 0x000000ffff367224 */ /* 0x000fe200078e002f */
[----:B------:R-:W-:Y:S01]  /*2920*/  IABS R47, R44 ;  /* 0x0000002c002f7213 */ /* 0x000fe20000000000 */
[--C-:B------:R-:W-:Y:S01]  /*2930*/  @!P1 IMAD.IADD R55, R55, 0x1, -R2.reuse ;  /* 0x0000000137379824 */ /* 0x100fe200078e0a02 */
[----:B------:R-:W-:Y:S01]  /*2940*/  ISETP.GT.U32.AND P4, PT, R2, R59, PT ;  /* 0x0000003b0200720c */ /* 0x000fe20003f84070 */
[----:B------:R-:W-:Y:S01]  /*2950*/  @!P5 IMAD.IADD R57, R57, 0x1, -R2 ;  /* 0x000000013939d824 */ /* 0x000fe200078e0a02 */
[----:B------:R-:W-:Y:S01]  /*2960*/  ISETP.GE.AND P1, PT, R44, RZ, PT ;  /* 0x000000ff2c00720c */ /* 0x000fe20003f26270 */
[----:B------:R-:W-:Y:S01]  /*2970*/  @!P3 IMAD.MOV R54, RZ, RZ, -R54 ;  /* 0x000000ffff36b224 */ /* 0x000fe200078e0a36 */
[C---:B------:R-:W-:Y:S01]  /*2980*/  ISETP.GT.U32.AND P3, PT, R2.reuse, R55, PT ;  /* 0x000000370200720c */ /* 0x040fe20003f64070 */
[----:B------:R-:W-:Y:S01]  /*2990*/  IMAD.HI.U32 R43, R7, R46, RZ ;  /* 0x0000002e072b7227 */ /* 0x000fe200078e00ff */
[----:B------:R-:W-:-:S03]  /*29a0*/  ISETP.GT.U32.AND P5, PT, R2, R57, PT ;  /* 0x000000390200720c */ /* 0x000fc60003fa4070 */
[----:B------:R-:W-:Y:S02]  /*29b0*/  IMAD.MOV R43, RZ, RZ, -R43 ;  /* 0x000000ffff2b7224 */ /* 0x000fe400078e0a2b */
[----:B------:R-:W-:-:S04]  /*29c0*/  IMAD.HI.U32 R44, R7, R79, RZ ;  /* 0x0000004f072c7227 */ /* 0x000fc800078e00ff */
[----:B------:R-:W-:Y:S02]  /*29d0*/  IMAD.MOV R45, RZ, RZ, -R45 ;  /* 0x000000ffff2d7224 */ /* 0x000fe400078e0a2d */
[C---:B------:R-:W-:Y:S02]  /*29e0*/  IMAD R43, R2.reuse, R43, R46 ;  /* 0x0000002b022b7224 */ /* 0x040fe400078e022e */
[----:B------:R-:W-:Y:S02]  /*29f0*/  IMAD.MOV R44, RZ, RZ, -R44 ;  /* 0x000000ffff2c7224 */ /* 0x000fe400078e0a2c */
[C---:B------:R-:W-:Y:S02]  /*2a00*/  IMAD R63, R2.reuse, R45, R63 ;  /* 0x0000002d023f7224 */ /* 0x040fe400078e023f */
[--C-:B------:R-:W-:Y:S01]  /*2a10*/  @!P4 IMAD.IADD R59, R59, 0x1, -R2.reuse ;  /* 0x000000013b3bc824 */ /* 0x100fe200078e0a02 */
[----:B------:R-:W-:Y:S01]  /*2a20*/  ISETP.GT.U32.AND P4, PT, R2, R43, PT ;  /* 0x0000002b0200720c */ /* 0x000fe20003f84070 */
[----:B------:R-:W-:Y:S01]  /*2a30*/  @!P3 IMAD.IADD R55, R55, 0x1, -R2 ;  /* 0x000000013737b824 */ /* 0x000fe200078e0a02 */
[----:B------:R-:W-:Y:S01]  /*2a40*/  ISETP.GE.AND P3, PT, R58, RZ, PT ;  /* 0x000000ff3a00720c */ /* 0x000fe20003f66270 */
[----:B------:R-:W-:-:S02]  /*2a50*/  IMAD R79, R2, R44, R79 ;  /* 0x0000002c024f7224 */ /* 0x000fc400078e024f */
[----:B------:R-:W-:-:S04]  /*2a60*/  IMAD.HI.U32 R44, R7, R47, RZ ;  /* 0x0000002f072c7227 */ /* 0x000fc800078e00ff */
[----:B------:R-:W-:Y:S01]  /*2a70*/  @!P5 IMAD.IADD R57, R57, 0x1, -R2 ;  /* 0x000000013939d824 */ /* 0x000fe200078e0a02 */
[----:B------:R-:W-:Y:S01]  /*2a80*/  ISETP.GT.U32.AND P5, PT, R2, R63, PT ;  /* 0x0000003f0200720c */ /* 0x000fe20003fa4070 */
[----:B------:R-:W-:Y:S02]  /*2a90*/  VIADD R45, R64, 0xdc ;  /* 0x000000dc402d7836 */ /* 0x000fe40000000000 */
[----:B------:R-:W-:Y:S01]  /*2aa0*/  IMAD.MOV.U32 R58, RZ, RZ, R55 ;  /* 0x000000ffff3a7224 */ /* 0x000fe200078e0037 */
[----:B------:R-:W-:Y:S01]  /*2ab0*/  IABS R55, R65 ;  /* 0x0000004100377213 */ /* 0x000fe20000000000 */
[----:B------:R-:W-:Y:S01]  /*2ac0*/  IMAD.MOV R44, RZ, RZ, -R44 ;  /* 0x000000ffff2c7224 */ /* 0x000fe200078e0a2c */
[----:B------:R-:W-:Y:S01]  /*2ad0*/  IABS R48, R45 ;  /* 0x0000002d00307213 */ /* 0x000fe20000000000 */
[----:B------:R-:W-:Y:S01]  /*2ae0*/  @!P2 IMAD.MOV R58, RZ, RZ, -R58 ;  /* 0x000000ffff3aa224 */ /* 0x000fe200078e0a3a */
[----:B------:R-:W-:Y:S01]  /*2af0*/  ISETP.GE.AND P2, PT, R45, RZ, PT ;  /* 0x000000ff2d00720c */ /* 0x000fe20003f46270 */
[----:B------:R-:W-:Y:S01]  /*2b00*/  IMAD R45, R2, R44, R47 ;  /* 0x0000002c022d7224 */ /* 0x000fe200078e022f */
[----:B------:R-:W-:Y:S01]  /*2b10*/  IABS R44, R66 ;  /* 0x00000042002c7213 */ /* 0x000fe20000000000 */
[----:B------:R-:W-:-:S02]  /*2b20*/  @!P4 IMAD.IADD R43, R43, 0x1, -R2 ;  /* 0x000000012b2bc824 */ /* 0x000fc400078e0a02 */
[----:B------:R-:W-:Y:S02]  /*2b30*/  IMAD.MOV.U32 R60, RZ, RZ, R57 ;  /* 0x000000ffff3c7224 */ /* 0x000fe400078e0039 */
[----:B------:R-:W-:Y:S01]  /*2b40*/  @!P5 IMAD.IADD R63, R63, 0x1, -R2 ;  /* 0x000000013f3fd824 */ /* 0x000fe200078e0a02 */
[C---:B------:R-:W-:Y:S01]  /*2b50*/  ISETP.GT.U32.AND P4, PT, R2.reuse, R43, PT ;  /* 0x0000002b0200720c */ /* 0x040fe20003f84070 */
[----:B------:R-:W-:Y:S02]  /*2b60*/  IMAD.MOV.U32 R57, RZ, RZ, R44 ;  /* 0x000000ffff397224 */ /* 0x000fe400078e002c */
[----:B------:R-:W-:Y:S01]  /*2b70*/  IMAD.HI.U32 R44, R7, R48, RZ ;  /* 0x00000030072c7227 */ /* 0x000fe200078e00ff */
[----:B------:R-:W-:-:S03]  /*2b80*/  ISETP.GT.U32.AND P5, PT, R2, R63, PT ;  /* 0x0000003f0200720c */ /* 0x000fc60003fa4070 */
[----:B------:R-:W-:-:S04]  /*2b90*/  IMAD.HI.U32 R46, R7, R55, RZ ;  /* 0x00000037072e7227 */ /* 0x000fc800078e00ff */
[----:B------:R-:W-:-:S04]  /*2ba0*/  IMAD.HI.U32 R47, R7, R57, RZ ;  /* 0x00000039072f7227 */ /* 0x000fc800078e00ff */
[----:B------:R-:W-:Y:S02]  /*2bb0*/  IMAD.MOV R51, RZ, RZ, -R44 ;  /* 0x000000ffff337224 */ /* 0x000fe400078e0a2c */
[----:B------:R-:W-:Y:S01]  /*2bc0*/  IMAD.MOV.U32 R62, RZ, RZ, R59 ;  /* 0x000000ffff3e7224 */ /* 0x000fe200078e003b */
[----:B------:R-:W-:Y:S01]  /*2bd0*/  IABS R59, R72 ;  /* 0x00000048003b7213 */ /* 0x000fe20000000000 */
[----:B------:R-:W-:Y:S02]  /*2be0*/  IMAD.MOV R46, RZ, RZ, -R46 ;  /* 0x000000ffff2e7224 */ /* 0x000fe400078e0a2e */
[----:B------:R-:W-:Y:S02]  /*2bf0*/  IMAD.MOV R44, RZ, RZ, -R47 ;  /* 0x000000ffff2c7224 */ /* 0x000fe400078e0a2f */
[----:B------:R-:W-:Y:S01]  /*2c00*/  @!P0 IMAD.MOV R60, RZ, RZ, -R60 ;  /* 0x000000ffff3c8224 */ /* 0x000fe200078e0a3c */
[C---:B------:R-:W-:Y:S01]  /*2c10*/  ISETP.GT.U32.AND P0, PT, R2.reuse, R79, PT ;  /* 0x0000004f0200720c */ /* 0x040fe20003f04070 */
[----:B------:R-:W-:-:S02]  /*2c20*/  IMAD R47, R2, R51, R48 ;  /* 0x00000033022f7224 */ /* 0x000fc400078e0230 */
[----:B------:R-:W-:Y:S01]  /*2c30*/  @!P3 IMAD.MOV R62, RZ, RZ, -R62 ;  /* 0x000000ffff3eb224 */ /* 0x000fe200078e0a3e */
[C---:B------:R-:W-:Y:S01]  /*2c40*/  ISETP.GT.U32.AND P3, PT, R2.reuse, R45, PT ;  /* 0x0000002d0200720c */ /* 0x040fe20003f64070 */
[C---:B------:R-:W-:Y:S02]  /*2c50*/  IMAD R51, R2.reuse, R46, R55 ;  /* 0x0000002e02337224 */ /* 0x040fe400078e0237 */
[--C-:B------:R-:W-:Y:S02]  /*2c60*/  @!P4 IMAD.IADD R43, R43, 0x1, -R2.reuse ;  /* 0x000000012b2bc824 */ /* 0x100fe400078e0a02 */
[--C-:B------:R-:W-:Y:S01]  /*2c70*/  @!P5 IMAD.IADD R63, R63, 0x1, -R2.reuse ;  /* 0x000000013f3fd824 */ /* 0x100fe200078e0a02 */
[C---:B------:R-:W-:Y:S01]  /*2c80*/  ISETP.GT.U32.AND P4, PT, R2.reuse, R51, PT ;  /* 0x000000330200720c */ /* 0x040fe20003f84070 */
[C---:B------:R-:W-:Y:S01]  /*2c90*/  IMAD R55, R2.reuse, R44, R57 ;  /* 0x0000002c02377224 */ /* 0x040fe200078e0239 */
[----:B------:R-:W-:Y:S01]  /*2ca0*/  ISETP.GE.AND P5, PT, R61, RZ, PT ;  /* 0x000000ff3d00720c */ /* 0x000fe20003fa6270 */
[--C-:B------:R-:W-:Y:S01]  /*2cb0*/  @!P0 IMAD.IADD R79, R79, 0x1, -R2.reuse ;  /* 0x000000014f4f8824 */ /* 0x100fe200078e0a02 */
[----:B------:R-:W-:Y:S01]  /*2cc0*/  IABS R57, R70 ;  /* 0x0000004600397213 */ /* 0x000fe20000000000 */
[----:B------:R-:W-:Y:S01]  /*2cd0*/  IMAD.MOV.U32 R68, RZ, RZ, R63 ;  /* 0x000000ffff447224 */ /* 0x000fe200078e003f */
[----:B------:R-:W-:Y:S01]  /*2ce0*/  IABS R63, R76 ;  /* 0x0000004c003f7213 */ /* 0x000fe20000000000 */
[----:B------:R-:W-:Y:S01]  /*2cf0*/  @!P3 IMAD.IADD R45, R45, 0x1, -R2 ;  /* 0x000000012d2db824 */ /* 0x000fe200078e0a02 */
[----:B------:R-:W-:Y:S01]  /*2d00*/  ISETP.GT.U32.AND P0, PT, R2, R79, PT ;  /* 0x0000004f0200720c */ /* 0x000fe20003f04070 */
[----:B------:R-:W-:Y:S01]  /*2d10*/  IMAD.HI.U32 R46, R7, R59, RZ ;  /* 0x0000003b072e7227 */ /* 0x000fe200078e00ff */
[----:B------:R-:W-:-:S02]  /*2d20*/  IABS R61, R74 ;  /* 0x0000004a003d7213 */ /* 0x000fc40000000000 */
[C---:B------:R-:W-:Y:S01]  /*2d30*/  ISETP.GT.U32.AND P3, PT, R2.reuse, R45, PT ;  /* 0x0000002d0200720c */ /* 0x040fe20003f64070 */
[----:B------:R-:W-:Y:S02]  /*2d40*/  @!P4 IMAD.IADD R51, R51, 0x1, -R2 ;  /* 0x000000013333c824 */ /* 0x000fe400078e0a02 */
[----:B------:R-:W-:Y:S02]  /*2d50*/  @!P5 IMAD.MOV R68, RZ, RZ, -R68 ;  /* 0x000000ffff44d224 */ /* 0x000fe400078e0a44 */
[----:B------:R-:W-:Y:S01]  /*2d60*/  IMAD.MOV R46, RZ, RZ, -R46 ;  /* 0x000000ffff2e7224 */ /* 0x000fe200078e0a2e */
[----:B------:R-:W-:Y:S01]  /*2d70*/  ISETP.GT.U32.AND P5, PT, R2, R51, PT ;  /* 0x000000330200720c */ /* 0x000fe20003fa4070 */
[----:B------:R-:W-:-:S04]  /*2d80*/  IMAD.HI.U32 R44, R7, R57, RZ ;  /* 0x00000039072c7227 */ /* 0x000fc800078e00ff */
[--C-:B------:R-:W-:Y:S01]  /*2d90*/  @!P0 IMAD.IADD R79, R79, 0x1, -R2.reuse ;  /* 0x000000014f4f8824 */ /* 0x100fe200078e0a02 */
[C---:B------:R-:W-:Y:S01]  /*2da0*/  ISETP.GT.U32.AND P0, PT, R2.reuse, R47, PT ;  /* 0x0000002f0200720c */ /* 0x040fe20003f04070 */
[----:B------:R-:W-:Y:S01]  /*2db0*/  @!P3 IMAD.IADD R45, R45, 0x1, -R2 ;  /* 0x000000012d2db824 */ /* 0x000fe200078e0a02 */
[C---:B------:R-:W-:Y:S01]  /*2dc0*/  ISETP.GT.U32.AND P3, PT, R2.reuse, R55, PT ;  /* 0x000000370200720c */ /* 0x040fe20003f64070 */
[C---:B------:R-:W-:Y:S02]  /*2dd0*/  IMAD R59, R2.reuse, R46, R59 ;  /* 0x0000002e023b7224 */ /* 0x040fe400078e023b */
[----:B------:R-:W-:Y:S02]  /*2de0*/  IMAD.MOV R44, RZ, RZ, -R44 ;  /* 0x000000ffff2c7224 */ /* 0x000fe400078e0a2c */
[----:B------:R-:W-:Y:S01]  /*2df0*/  @!P5 IMAD.IADD R51, R51, 0x1, -R2 ;  /* 0x000000013333d824 */ /* 0x000fe200078e0a02 */
[C---:B------:R-:W-:Y:S01]  /*2e00*/  ISETP.GT.U32.AND P5, PT, R2.reuse, R59, PT ;  /* 0x0000003b0200720c */ /* 0x040fe20003fa4070 */
[----:B------:R-:W-:-:S02]  /*2e10*/  IMAD R57, R2, R44, R57 ;  /* 0x0000002c02397224 */ /* 0x000fc400078e0239 */
[----:B------:R-:W-:-:S04]  /*2e20*/  IMAD.HI.U32 R44, R7, R63, RZ ;  /* 0x0000003f072c7227 */ /* 0x000fc800078e00ff */
[----:B------:R-:W-:Y:S02]  /*2e30*/  IMAD.MOV R46, RZ, RZ, -R44 ;  /* 0x000000ffff2e7224 */ /* 0x000fe400078e0a2c */
[--C-:B------:R-:W-:Y:S01]  /*2e40*/  @!P0 IMAD.IADD R47, R47, 0x1, -R2.reuse ;  /* 0x000000012f2f8824 */ /* 0x100fe200078e0a02 */
[----:B------:R-:W-:Y:S01]  /*2e50*/  ISETP.GE.AND P0, PT, R65, RZ, PT ;  /* 0x000000ff4100720c */ /* 0x000fe20003f06270 */
[--C-:B------:R-:W-:Y:S01]  /*2e60*/  @!P3 IMAD.IADD R55, R55, 0x1, -R2.reuse ;  /* 0x000000013737b824 */ /* 0x100fe200078e0a02 */
[----:B------:R-:W-:Y:S01]  /*2e70*/  IABS R65, R78 ;  /* 0x0000004e00417213 */ /* 0x000fe20000000000 */
[C---:B------:R-:W-:Y:S01]  /*2e80*/  IMAD R63, R2.reuse, R46, R63 ;  /* 0x0000002e023f7224 */ /* 0x040fe200078e023f */
[C---:B------:R-:W-:Y:S01]  /*2e90*/  ISETP.GT.U32.AND P4, PT, R2.reuse, R47, PT ;  /* 0x0000002f0200720c */ /* 0x040fe20003f84070 */
[----:B------:R-:W-:Y:S01]  /*2ea0*/  @!P5 IMAD.IADD R59, R59, 0x1, -R2 ;  /* 0x000000013b3bd824 */ /* 0x000fe200078e0a02 */
[C---:B------:R-:W-:Y:S01]  /*2eb0*/  ISETP.GT.U32.AND P3, PT, R2.reuse, R55, PT ;  /* 0x000000370200720c */ /* 0x040fe20003f64070 */
[----:B------:R-:W-:Y:S01]  /*2ec0*/  IMAD.HI.U32 R48, R7, R61, RZ ;  /* 0x0000003d07307227 */ /* 0x000fe200078e00ff */
[----:B------:R-:W-:-:S03]  /*2ed0*/  ISETP.GT.U32.AND P5, PT, R2, R63, PT ;  /* 0x0000003f0200720c */ /* 0x000fc60003fa4070 */
[----:B------:R-:W-:-:S04]  /*2ee0*/  IMAD.HI.U32 R44, R7, R65, RZ ;  /* 0x00000041072c7227 */ /* 0x000fc800078e00ff */
[----:B------:R-:W-:Y:S02]  /*2ef0*/  IMAD.MOV R48, RZ, RZ, -R48 ;  /* 0x000000ffff307224 */ /* 0x000fe400078e0a30 */
[----:B------:R-:W-:Y:S02]  /*2f00*/  IMAD.MOV R44, RZ, RZ, -R44 ;  /* 0x000000ffff2c7224 */ /* 0x000fe400078e0a2c */
[C---:B------:R-:W-:Y:S02]  /*2f10*/  IMAD R61, R2.reuse, R48, R61 ;  /* 0x00000030023d7224 */ /* 0x040fe400078e023d */
[C---:B------:R-:W-:Y:S02]  /*2f20*/  IMAD R65, R2.reuse, R44, R65 ;  /* 0x0000002c02417224 */ /* 0x040fe400078e0241 */
[--C-:B------:R-:W-:Y:S01]  /*2f30*/  @!P3 IMAD.IADD R55, R55, 0x1, -R2.reuse ;  /* 0x000000013737b824 */ /* 0x100fe200078e0a02 */
[C---:B------:R-:W-:Y:S01]  /*2f40*/  ISETP.GT.U32.AND P3, PT, R2.reuse, R61, PT ;  /* 0x0000003d0200720c */ /* 0x040fe20003f64070 */
[----:B------:R-:W-:Y:S01]  /*2f50*/  @!P5 IMAD.IADD R63, R63, 0x1, -R2 ;  /* 0x000000013f3fd824 */ /* 0x000fe200078e0a02 */
[----:B------:R-:W-:Y:S01]  /*2f60*/  ISETP.GT.U32.AND P5, PT, R2, R65, PT ;  /* 0x000000410200720c */ /* 0x000fe20003fa4070 */
[----:B------:R-:W-:-:S04]  /*2f70*/  IMAD.HI.U32 R46, R7, R67, RZ ;  /* 0x00000043072e7227 */ /* 0x000fc800078e00ff */
[----:B------:R-:W-:Y:S02]  /*2f80*/  IMAD.MOV R46, RZ, RZ, -R46 ;  /* 0x000000ffff2e7224 */ /* 0x000fe400078e0a2e */
[--C-:B------:R-:W-:Y:S01]  /*2f90*/  @!P4 IMAD.IADD R47, R47, 0x1, -R2.reuse ;  /* 0x000000012f2fc824 */ /* 0x100fe200078e0a02 */
[C---:B------:R-:W-:Y:S01]  /*2fa0*/  ISETP.GT.U32.AND P4, PT, R2.reuse, R57, PT ;  /* 0x000000390200720c */ /* 0x040fe20003f84070 */
[C---:B------:R-:W-:Y:S02]  /*2fb0*/  IMAD R67, R2.reuse, R46, R67 ;  /* 0x0000002e02437224 */ /* 0x040fe400078e0243 */
[--C-:B------:R-:W-:Y:S01]  /*2fc0*/  @!P3 IMAD.IADD R61, R61, 0x1, -R2.reuse ;  /* 0x000000013d3db824 */ /* 0x100fe200078e0a02 */
[----:B------:R-:W-:Y:S01]  /*2fd0*/  ISETP.GE.AND P3, PT, R71, RZ, PT ;  /* 0x000000ff4700720c */ /* 0x000fe20003f66270 */
[----:B------:R-:W-:Y:S01]  /*2fe0*/  @!P5 IMAD.IADD R65, R65, 0x1, -R2 ;  /* 0x000000014141d824 */ /* 0x000fe200078e0a02 */
[----:B------:R-:W-:Y:S01]  /*2ff0*/  ISETP.GT.U32.AND P5, PT, R2, R67, PT ;  /* 0x000000430200720c */ /* 0x000fe20003fa4070 */
[----:B------:R-:W-:Y:S01]  /*3000*/  IMAD.HI.U32 R48, R7, R69, RZ ;  /* 0x0000004507307227 */ /* 0x000fe200078e00ff */
[----:B------:R-:W-:-:S03]  /*3010*/  IABS R71, R83 ;  /* 0x0000005300477213 */ /* 0x000fc60000000000 */
[----:B------:R-:W-:Y:S02]  /*3020*/  IMAD.MOV R48, RZ, RZ, -R48 ;  /* 0x000000ffff307224 */ /* 0x000fe400078e0a30 */
[--C-:B------:R-:W-:Y:S01]  /*3030*/  @!P4 IMAD.IADD R57, R57, 0x1, -R2.reuse ;  /* 0x000000013939c824 */ /* 0x100fe200078e0a02 */
[----:B------:R-:W-:Y:S01]  /*3040*/  ISETP.GE.AND P4, PT, R66, RZ, PT ;  /* 0x000000ff4200720c */ /* 0x000fe20003f86270 */
[----:B------:R-:W-:Y:S01]  /*3050*/  @!P1 IMAD.MOV R45, RZ, RZ, -R45 ;  /* 0x000000ffff2d9224 */ /* 0x000fe200078e0a2d */
[C---:B------:R-:W-:Y:S01]  /*3060*/  ISETP.GT.U32.AND P1, PT, R2.reuse, R61, PT ;  /* 0x0000003d0200720c */ /* 0x040fe20003f24070 */
[----:B------:R-:W-:Y:S01]  /*3070*/  @!P3 IMAD.MOV R79, RZ, RZ, -R79 ;  /* 0x000000ffff4fb224 */ /* 0x000fe200078e0a4f */
[C---:B------:R-:W-:Y:S01]  /*3080*/  ISETP.GT.U32.AND P3, PT, R2.reuse, R57, PT ;  /* 0x000000390200720c */ /* 0x040fe20003f64070 */
[----:B------:R-:W-:Y:S01]  /*3090*/  @!P5 IMAD.IADD R67, R67, 0x1, -R2 ;  /* 0x000000014343d824 */ /* 0x000fe200078e0a02 */
[C---:B------:R-:W-:Y:S01]  /*30a0*/  ISETP.GT.U32.AND P5, PT, R2.reuse, R59, PT ;  /* 0x0000003b0200720c */ /* 0x040fe20003fa4070 */
[----:B------:R-:W-:-:S02]  /*30b0*/  IMAD R69, R2, R48, R69 ;  /* 0x0000003002457224 */ /* 0x000fc400078e0245 */
[----:B------:R-:W-:Y:S02]  /*30c0*/  VIADD R64, R64, 0xc ;  /* 0x0000000c40407836 */ /* 0x000fe40000000000 */
[----:B------:R-:W-:-:S03]  /*30d0*/  IMAD.HI.U32 R44, R7, R71, RZ ;  /* 0x00000047072c7227 */ /* 0x000fc600078e00ff */
[----:B------:R-:W-:Y:S01]  /*30e0*/  IABS R77, R64 ;  /* 0x00000040004d7213 */ /* 0x000fe20000000000 */
[----:B------:R-:W-:-:S04]  /*30f0*/  IMAD.HI.U32 R46, R7, R73, RZ ;  /* 0x00000049072e7227 */ /* 0x000fc800078e00ff */
[----:B------:R-:W-:-:S04]  /*3100*/  IMAD.HI.U32 R48, R7, R75, RZ ;  /* 0x0000004b07307227 */ /* 0x000fc800078e00ff */
[----:B------:R-:W-:Y:S02]  /*3110*/  IMAD.MOV R44, RZ, RZ, -R44 ;  /* 0x000000ffff2c7224 */ /* 0x000fe400078e0a2c */
[----:B------:R-:W-:Y:S02]  /*3120*/  IMAD.MOV R46, RZ, RZ, -R46 ;  /* 0x000000ffff2e7224 */ /* 0x000fe400078e0a2e */
[----:B------:R-:W-:Y:S02]  /*3130*/  IMAD.MOV R48, RZ, RZ, -R48 ;  /* 0x000000ffff307224 */ /* 0x000fe400078e0a30 */
[----:B------:R-:W-:Y:S01]  /*3140*/  @!P2 IMAD.MOV R47, RZ, RZ, -R47 ;  /* 0x000000ffff2fa224 */ /* 0x000fe200078e0a2f */
[C---:B------:R-:W-:Y:S01]  /*3150*/  ISETP.GT.U32.AND P2, PT, R2.reuse, R63, PT ;  /* 0x0000003f0200720c */ /* 0x040fe20003f44070 */
[C---:B------:R-:W-:Y:S02]  /*3160*/  IMAD R71, R2.reuse, R44, R71 ;  /* 0x0000002c02477224 */ /* 0x040fe400078e0247 */
[----:B------:R-:W-:-:S02]  /*3170*/  IMAD R73, R2, R46, R73 ;  /* 0x0000002e02497224 */ /* 0x000fc400078e0249 */
[C---:B------:R-:W-:Y:S02]  /*3180*/  IMAD R75, R2.reuse, R48, R75 ;  /* 0x00000030024b7224 */ /* 0x040fe400078e024b */
[----:B------:R-:W-:Y:S01]  /*3190*/  @!P6 IMAD.MOV R43, RZ, RZ, -R43 ;  /* 0x000000ffff2be224 */ /* 0x000fe200078e0a2b */
[----:B------:R-:W-:Y:S01]  /*31a0*/  ISETP.GT.U32.AND P6, PT, R2, R67, PT ;  /* 0x000000430200720c */ /* 0x000fe20003fc4070 */
[----:B------:R-:W-:-:S04]  /*31b0*/  IMAD.HI.U32 R66, R7, R77, RZ ;  /* 0x0000004d07427227 */ /* 0x000fc800078e00ff */
[----:B------:R-:W-:-:S04]  /*31c0*/  IMAD.HI.U32 R7, R7, R81, RZ ;  /* 0x0000005107077227 */ /* 0x000fc800078e00ff */
[----:B------:R-:W-:Y:S01]  /*31d0*/  @!P0 IMAD.MOV R51, RZ, RZ, -R51 ;  /* 0x000000ffff338224 */ /* 0x000fe200078e0a33 */
[C---:B------:R-:W-:Y:S01]  /*31e0*/  ISETP.GT.U32.AND P0, PT, R2.reuse, R65, PT ;  /* 0x000000410200720c */ /* 0x040fe20003f04070 */
[----:B------:R-:W-:Y:S01]  /*31f0*/  @!P4 IMAD.MOV R55, RZ, RZ, -R55 ;  /* 0x000000ffff37c224 */ /* 0x000fe200078e0a37 */
[C---:B------:R-:W-:Y:S01]  /*3200*/  ISETP.GT.U32.AND P4, PT, R2.reuse, R69, PT ;  /* 0x000000450200720c */ /* 0x040fe20003f84070 */
[--C-:B------:R-:W-:Y:S01]  /*3210*/  @!P3 IMAD.IADD R57, R57, 0x1, -R2.reuse ;  /* 0x000000013939b824 */ /* 0x100fe200078e0a02 */
[C---:B------:R-:W-:Y:S01]  /*3220*/  ISETP.GT.U32.AND P3, PT, R2.reuse, R71, PT ;  /* 0x000000470200720c */ /* 0x040fe20003f64070 */
[--C-:B------:R-:W-:Y:S01]  /*3230*/  @!P5 IMAD.IADD R59, R59, 0x1, -R2.reuse ;  /* 0x000000013b3bd824 */ /* 0x100fe200078e0a02 */
[C---:B------:R-:W-:Y:S01]  /*3240*/  ISETP.GT.U32.AND P5, PT, R2.reuse, R73, PT ;  /* 0x000000490200720c */ /* 0x040fe20003fa4070 */
[----:B------:R-:W-:Y:S01]  /*3250*/  @!P1 IMAD.IADD R61, R61, 0x1, -R2 ;  /* 0x000000013d3d9824 */ /* 0x000fe200078e0a02 */
[----:B------:R-:W-:Y:S01]  /*3260*/  ISETP.GT.U32.AND P1, PT, R2, R75, PT ;  /* 0x0000004b0200720c */ /* 0x000fe20003f24070 */
[----:B------:R-:W-:-:S02]  /*3270*/  IMAD.MOV R66, RZ, RZ, -R66 ;  /* 0x000000ffff427224 */ /* 0x000fc400078e0a42 */
[----:B------:R-:W-:Y:S02]  /*3280*/  IMAD.MOV R7, RZ, RZ, -R7 ;  /* 0x000000ffff077224 */ /* 0x000fe400078e0a07 */
[C---:B------:R-:W-:Y:S02]  /*3290*/  IMAD R77, R2.reuse, R66, R77 ;  /* 0x00000042024d7224 */ /* 0x040fe400078e024d */
[C---:B------:R-:W-:Y:S01]  /*32a0*/  IMAD R81, R2.reuse, R7, R81 ;  /* 0x0000000702517224 */ /* 0x040fe200078e0251 */
[----:B------:R-:W-:Y:S01]  /*32b0*/  SHF.R.S32.HI R7, RZ, 0x1f, R178 ;  /* 0x0000001fff077819 */ /* 0x000fe200000114b2 */
[--C-:B------:R-:W-:Y:S01]  /*32c0*/  @!P2 IMAD.IADD R63, R63, 0x1, -R2.reuse ;  /* 0x000000013f3fa824 */ /* 0x100fe200078e0a02 */
[C---:B------:R-:W-:Y:S01]  /*32d0*/  ISETP.GT.U32.AND P2, PT, R2.reuse, R77, PT ;  /* 0x0000004d0200720c */ /* 0x040fe20003f44070 */
[--C-:B------:R-:W-:Y:S01]  /*32e0*/  @!P6 IMAD.IADD R67, R67, 0x1, -R2.reuse ;  /* 0x000000014343e824 */ /* 0x100fe200078e0a02 */
[----:B------:R-:W-:Y:S01]  /*32f0*/  ISETP.GT.U32.AND P6, PT, R2, R81, PT ;  /* 0x000000510200720c */ /* 0x000fe20003fc4070 */
[--C-:B------:R-:W-:Y:S01]  /*3300*/  @!P0 IMAD.IADD R65, R65, 0x1, -R2.reuse ;  /* 0x0000000141418824 */ /* 0x100fe200078e0a02 */
[----:B------:R-:W-:Y:S01]  /*3310*/  ISETP.GE.AND P0, PT, R70, RZ, PT ;  /* 0x000000ff4600720c */ /* 0x000fe20003f06270 */
        /* <DEDUP_REMOVED lines=10> */
[----:B------:R-:W-:Y:S01]  /*33c0*/  @!P6 IMAD.IADD R81, R81, 0x1, -R2 ;  /* 0x000000015151e824 */ /* 0x000fe200078e0a02 */
[----:B------:R-:W-:Y:S01]  /*33d0*/  LEA.HI R178, R7, R178, RZ, 0x6 ;  /* 0x000000b207b27211 */ /* 0x000fe200078f30ff */
[----:B------:R-:W-:Y:S01]  /*33e0*/  @!P0 IMAD.MOV R57, RZ, RZ, -R57 ;  /* 0x000000ffff398224 */ /* 0x000fe200078e0a39 */
[C---:B------:R-:W-:Y:S01]  /*33f0*/  ISETP.GT.U32.AND P6, PT, R2.reuse, R77, PT ;  /* 0x0000004d0200720c */ /* 0x040fe20003fc4070 */
        /* <DEDUP_REMOVED lines=9> */
[----:B------:R-:W-:-:S02]  /*3490*/  ISETP.GT.U32.AND P1, PT, R2, R81, PT ;  /* 0x000000510200720c */ /* 0x000fc40003f24070 */
        /* <DEDUP_REMOVED lines=12> */
[----:B------:R-:W-:Y:S01]  /*3560*/  ISETP.NE.AND P1, PT, R49, RZ, PT ;  /* 0x000000ff3100720c */ /* 0x000fe20003f25270 */
[----:B------:R-:W-:Y:S01]  /*3570*/  @!P2 IMAD.MOV R69, RZ, RZ, -R69 ;  /* 0x000000ffff45a224 */ /* 0x000fe200078e0a45 */
[----:B------:R-:W-:Y:S01]  /*3580*/  LOP3.LUT R3, RZ, R49, RZ, 0x33, !PT ;  /* 0x00000031ff037212 */ /* 0x000fe200078e33ff */
[----:B------:R-:W-:Y:S01]  /*3590*/  @!P6 IMAD.MOV R81, RZ, RZ, -R81 ;  /* 0x000000ffff51e224 */ /* 0x000fe200078e0a51 */
[----:B------:R-:W-:Y:S01]  /*35a0*/  CS2R R84, SRZ ;  /* 0x0000000000547805 */ /* 0x000fe2000001ff00 */
[----:B------:R-:W-:Y:S01]  /*35b0*/  @!P0 IMAD.MOV R71, RZ, RZ, -R71 ;  /* 0x000000ffff478224 */ /* 0x000fe200078e0a47 */
[C---:B------:R-:W-:Y:S01]  /*35c0*/  SEL R4, R3.reuse, R4, !P1 ;  /* 0x0000000403047207 */ /* 0x040fe20004800000 */
[----:B------:R-:W-:Y:S01]  /*35d0*/  @!P4 IMAD.MOV R73, RZ, RZ, -R73 ;  /* 0x000000ffff49c224 */ /* 0x000fe200078e0a49 */
[C---:B------:R-:W-:Y:S01]  /*35e0*/  SEL R43, R3.reuse, R43, !P1 ;  /* 0x0000002b032b7207 */ /* 0x040fe20004800000 */
[----:B------:R-:W-:Y:S01]  /*35f0*/  @!P3 IMAD.MOV R75, RZ, RZ, -R75 ;  /* 0x000000ffff4bb224 */ /* 0x000fe200078e0a4b */
[C---:B------:R-:W-:Y:S01]  /*3600*/  SEL R6, R3.reuse, R6, !P1 ;  /* 0x0000000603067207 */ /* 0x040fe20004800000 */
[----:B------:R-:W-:Y:S01]  /*3610*/  IMAD R4, R4, UR4, RZ ;  /* 0x0000000404047c24 */ /* 0x000fe2000f8e02ff */
[----:B------:R-:W-:Y:S01]  /*3620*/  SEL R9, R3, R9, !P1 ;  /* 0x0000000903097207 */ /* 0x000fe20004800000 */
[----:B------:R-:W-:Y:S01]  /*3630*/  IMAD R43, R43, UR4, RZ ;  /* 0x000000042b2b7c24 */ /* 0x000fe2000f8e02ff */
[C---:B------:R-:W-:Y:S01]  /*3640*/  SEL R45, R3.reuse, R45, !P1 ;  /* 0x0000002d032d7207 */ /* 0x040fe20004800000 */
[----:B------:R-:W-:Y:S01]  /*3650*/  @!P5 IMAD.MOV R77, RZ, RZ, -R77 ;  /* 0x000000ffff4dd224 */ /* 0x000fe200078e0a4d */
[C---:B------:R-:W-:Y:S01]  /*3660*/  SEL R5, R3.reuse, R5, !P1 ;  /* 0x0000000503057207 */ /* 0x040fe20004800000 */
[----:B------:R-:W-:Y:S01]  /*3670*/  IMAD R6, R6, UR4, RZ ;  /* 0x0000000406067c24 */ /* 0x000fe2000f8e02ff */
[----:B------:R-:W-:Y:S01]  /*3680*/  SEL R8, R3, R8, !P1 ;  /* 0x0000000803087207 */ /* 0x000fe20004800000 */
[----:B------:R-:W-:Y:S01]  /*3690*/  IMAD R155, R9, UR4, RZ ;  /* 0x00000004099b7c24 */ /* 0x000fe2000f8e02ff */
[----:B------:R-:W-:Y:S01]  /*36a0*/  SEL R10, R3, R10, !P1 ;  /* 0x0000000a030a7207 */ /* 0x000fe20004800000 */
[----:B------:R-:W-:Y:S01]  /*36b0*/  IMAD R45, R45, UR4, RZ ;  /* 0x000000042d2d7c24 */ /* 0x000fe2000f8e02ff */
[----:B------:R-:W-:Y:S01]  /*36c0*/  SEL R47, R3, R47, !P1 ;  /* 0x0000002f032f7207 */ /* 0x000fe20004800000 */
[----:B------:R-:W-:Y:S01]  /*36d0*/  IMAD R5, R5, UR4, RZ ;  /* 0x0000000405057c24 */ /* 0x000fe2000f8e02ff */
[C---:B------:R-:W-:Y:S01]  /*36e0*/  SEL R11, R3.reuse, R11, !P1 ;  /* 0x0000000b030b7207 */ /* 0x040fe20004800000 */
[----:B------:R-:W-:Y:S01]  /*36f0*/  IMAD R8, R8, UR4, RZ ;  /* 0x0000000408087c24 */ /* 0x000fe2000f8e02ff */
        /* <DEDUP_REMOVED lines=10> */
[----:B------:R-:W-:Y:S01]  /*37a0*/  SEL R51, R3, R51, !P1 ;  /* 0x0000003303337207 */ /* 0x000fe20004800000 */
[----:B------:R-:W-:Y:S01]  /*37b0*/  IMAD R14, R14, UR4, RZ ;  /* 0x000000040e0e7c24 */ /* 0x000fe2000f8e02ff */
[----:B------:R-:W-:Y:S01]  /*37c0*/  SHF.R.S32.HI R154, RZ, 0x1f, R43 ;  /* 0x0000001fff9a7819 */ /* 0x000fe2000001142b */
[----:B------:R-:W-:Y:S01]  /*37d0*/  IMAD R15, R15, UR4, RZ ;  /* 0x000000040f0f7c24 */ /* 0x000fe2000f8e02ff */
[----:B------:R-:W-:Y:S01]  /*37e0*/  IADD3 R161, P4, R43, UR8, RZ ;  /* 0x000000082ba17c10 */ /* 0x000fe2000ff9e0ff */
[----:B------:R-:W-:Y:S01]  /*37f0*/  IMAD R16, R16, UR4, RZ ;  /* 0x0000000410107c24 */ /* 0x000fe2000f8e02ff */
[----:B------:R-:W-:Y:S01]  /*3800*/  SHF.R.S32.HI R152, RZ, 0x1f, R4 ;  /* 0x0000001fff987819 */ /* 0x000fe20000011404 */
[----:B------:R-:W-:Y:S01]  /*3810*/  IMAD R51, R51, UR4, RZ ;  /* 0x0000000433337c24 */ /* 0x000fe2000f8e02ff */
[----:B------:R-:W-:-:S02]  /*3820*/  IADD3 R160, P6, R4, UR8, RZ ;  /* 0x0000000804a07c10 */ /* 0x000fc4000ffde0ff */
[----:B------:R-:W-:Y:S02]  /*3830*/  CS2R R82, SRZ ;  /* 0x0000000000527805 */ /* 0x000fe4000001ff00 */
[C---:B------:R-:W-:Y:S02]  /*3840*/  SEL R17, R3.reuse, R17, !P1 ;  /* 0x0000001103117207 */ /* 0x040fe40004800000 */
[C---:B------:R-:W-:Y:S02]  /*3850*/  SEL R18, R3.reuse, R18, !P1 ;  /* 0x0000001203127207 */ /* 0x040fe40004800000 */
[----:B------:R-:W-:Y:S01]  /*3860*/  SEL R19, R3, R19, !P1 ;  /* 0x0000001303137207 */ /* 0x000fe20004800000 */
[----:B------:R-:W-:Y:S01]  /*3870*/  IMAD R129, R17, UR4, RZ ;  /* 0x0000000411817c24 */ /* 0x000fe2000f8e02ff */
[C---:B------:R-:W-:Y:S01]  /*3880*/  SEL R20, R3.reuse, R20, !P1 ;  /* 0x0000001403147207 */ /* 0x040fe20004800000 */
[----:B------:R-:W-:Y:S01]  /*3890*/  IMAD R18, R18, UR4, RZ ;  /* 0x0000000412127c24 */ /* 0x000fe2000f8e02ff */
        /* <DEDUP_REMOVED lines=40> */
[----:B------:R-:W-:-:S02]  /*3b20*/  SEL R41, R3, R41, !P1 ;  /* 0x0000002903297207 */ /* 0x000fc40004800000 */
[----:B------:R-:W-:Y:S01]  /*3b30*/  SEL R42, R3, R42, !P1 ;  /* 0x0000002a032a7207 */ /* 0x000fe20004800000 */
[----:B------:R-:W-:Y:S01]  /*3b40*/  IMAD R7, R39, UR4, RZ ;  /* 0x0000000427077c24 */ /* 0x000fe2000f8e02ff */
[----:B------:R-:W-:Y:S01]  /*3b50*/  SEL R50, R3, R50, !P1 ;  /* 0x0000003203327207 */ /* 0x000fe20004800000 */
[----:B------:R-:W-:Y:S01]  /*3b60*/  IMAD R64, R41, UR4, RZ ;  /* 0x0000000429407c24 */ /* 0x000fe2000f8e02ff */
[C---:B------:R-:W-:Y:S01]  /*3b70*/  SEL R52, R3.reuse, R52, !P1 ;  /* 0x0000003403347207 */ /* 0x040fe20004800000 */
[----:B------:R-:W-:Y:S01]  /*3b80*/  IMAD R66, R42, UR4, RZ ;  /* 0x000000042a427c24 */ /* 0x000fe2000f8e02ff */
[C---:B------:R-:W-:Y:S02]  /*3b90*/  SEL R54, R3.reuse, R54, !P1 ;  /* 0x0000003603367207 */ /* 0x040fe40004800000 */
[C---:B------:R-:W-:Y:S01]  /*3ba0*/  SEL R56, R3.reuse, R56, !P1 ;  /* 0x0000003803387207 */ /* 0x040fe20004800000 */
[----:B------:R-:W-:Y:S01]  /*3bb0*/  IMAD R52, R52, UR4, RZ ;  /* 0x0000000434347c24 */ /* 0x000fe2000f8e02ff */
        /* <DEDUP_REMOVED lines=42> */
[----:B------:R-:W-:Y:S01]  /*3e60*/  IADD3 R157, P2, R45, UR8, RZ ;  /* 0x000000082d9d7c10 */ /* 0x000fe2000ff5e0ff */
[----:B------:R-:W-:Y:S01]  /*3e70*/  IMAD R77, R77, UR4, RZ ;  /* 0x000000044d4d7c24 */ /* 0x000fe2000f8e02ff */
[----:B------:R-:W-:Y:S01]  /*3e80*/  SHF.R.S32.HI R138, RZ, 0x1f, R155 ;  /* 0x0000001fff8a7819 */ /* 0x000fe2000001149b */
[----:B------:R-:W-:Y:S01]  /*3e90*/  ULDC UR4, c[0x0][0x23c] ;  /* 0x00008f0000047ab9 */ /* 0x000fe20000000800 */
[----:B------:R-:W-:-:S02]  /*3ea0*/  IADD3.X R154, R154, UR9, RZ, P4, !PT ;  /* 0x000000099a9a7c10 */ /* 0x000fc4000a7fe4ff */
[----:B------:R-:W-:Y:S02]  /*3eb0*/  CS2R R80, SRZ ;  /* 0x0000000000507805 */ /* 0x000fe4000001ff00 */
[----:B------:R-:W-:Y:S01]  /*3ec0*/  IADD3.X R152, R152, UR9, RZ, P6, !PT ;  /* 0x0000000998987c10 */ /* 0x000fe2000b7fe4ff */
[----:B------:R-:W-:Y:S01]  /*3ed0*/  IMAD R180, R180, UR4, RZ ;  /* 0x00000004b4b47c24 */ /* 0x000fe2000f8e02ff */
[----:B------:R-:W-:Y:S01]  /*3ee0*/  SHF.R.S32.HI R148, RZ, 0x1f, R5 ;  /* 0x0000001fff947819 */ /* 0x000fe20000011405 */
[----:B------:R-:W-:Y:S01]  /*3ef0*/  USHF.L.U32 UR4, UR4, 0x6, URZ ;  /* 0x0000000604047899 */ /* 0x000fe2000800063f */
[----:B------:R-:W-:Y:S02]  /*3f00*/  IADD3 R158, P3, R5, UR8, RZ ;  /* 0x00000008059e7c10 */ /* 0x000fe4000ff7e0ff */
[----:B------:R-:W-:Y:S02]  /*3f10*/  SHF.R.S32.HI R144, RZ, 0x1f, R8 ;  /* 0x0000001fff907819 */ /* 0x000fe40000011408 */
[----:B------:R-:W-:-:S02]  /*3f20*/  IADD3 R156, P1, R8, UR8, RZ ;  /* 0x00000008089c7c10 */ /* 0x000fc4000ff3e0ff */
[----:B------:R-:W-:Y:S02]  /*3f30*/  IADD3 R155, P0, R155, UR8, RZ ;  /* 0x000000089b9b7c10 */ /* 0x000fe4000ff1e0ff */
[----:B------:R-:W-:Y:S02]  /*3f40*/  SHF.R.S32.HI R136, RZ, 0x1f, R10 ;  /* 0x0000001fff887819 */ /* 0x000fe4000001140a */
[----:B------:R-:W-:Y:S02]  /*3f50*/  IADD3 R153, P4, R10, UR8, RZ ;  /* 0x000000080a997c10 */ /* 0x000fe4000ff9e0ff */
[----:B------:R-:W-:Y:S02]  /*3f60*/  SHF.R.S32.HI R134, RZ, 0x1f, R47 ;  /* 0x0000001fff867819 */ /* 0x000fe4000001142f */
[----:B------:R-:W-:Y:S02]  /*3f70*/  IADD3 R151, P6, R47, UR8, RZ ;  /* 0x000000082f977c10 */ /* 0x000fe4000ffde0ff */
[----:B------:R-:W-:-:S02]  /*3f80*/  SHF.R.S32.HI R132, RZ, 0x1f, R149 ;  /* 0x0000001fff847819 */ /* 0x000fc40000011495 */
[----:B------:R-:W-:Y:S02]  /*3f90*/  IADD3.X R150, R150, UR9, RZ, P5, !PT ;  /* 0x0000000996967c10 */ /* 0x000fe4000affe4ff */
[----:B------:R-:W-:Y:S02]  /*3fa0*/  SHF.R.S32.HI R128, RZ, 0x1f, R145 ;  /* 0x0000001fff807819 */ /* 0x000fe40000011491 */
[----:B------:R-:W-:Y:S02]  /*3fb0*/  IADD3.X R146, R146, UR9, RZ, P2, !PT ;  /* 0x0000000992927c10 */ /* 0x000fe400097fe4ff */
[----:B------:R-:W-:Y:S02]  /*3fc0*/  IADD3 R149, P5, R149, UR8, RZ ;  /* 0x0000000895957c10 */ /* 0x000fe4000ffbe0ff */
[----:B------:R-:W-:Y:S02]  /*3fd0*/  IADD3.X R148, R148, UR9, RZ, P3, !PT ;  /* 0x0000000994947c10 */ /* 0x000fe40009ffe4ff */
[----:B------:R-:W-:-:S02]  /*3fe0*/  IADD3 R145, P2, R145, UR8, RZ ;  /* 0x0000000891917c10 */ /* 0x000fc4000ff5e0ff */
[----:B------:R-:W-:Y:S02]  /*3ff0*/  IADD3.X R144, R144, UR9, RZ, P1, !PT ;  /* 0x0000000990907c10 */ /* 0x000fe40008ffe4ff */
[----:B------:R-:W-:Y:S02]  /*4000*/  IADD3.X R138, R138, UR9, RZ, P0, !PT ;  /* 0x000000098a8a7c10 */ /* 0x000fe400087fe4ff */
[----:B------:R-:W-:Y:S02]  /*4010*/  IADD3.X R136, R136, UR9, RZ, P4, !PT ;  /* 0x0000000988887c10 */ /* 0x000fe4000a7fe4ff */
[----:B------:R-:W-:Y:S02]  /*4020*/  IADD3.X R134, R134, UR9, RZ, P6, !PT ;  /* 0x0000000986867c10 */ /* 0x000fe4000b7fe4ff */
[----:B------:R-:W-:Y:S02]  /*4030*/  SHF.R.S32.HI R130, RZ, 0x1f, R12 ;  /* 0x0000001fff827819 */ /* 0x000fe4000001140c */
[----:B------:R-:W-:-:S02]  /*4040*/  IADD3 R147, P3, R12, UR8, RZ ;  /* 0x000000080c937c10 */ /* 0x000fc4000ff7e0ff */
[----:B------:R-:W-:Y:S02]  /*4050*/  SHF.R.S32.HI R126, RZ, 0x1f, R51 ;  /* 0x0000001fff7e7819 */ /* 0x000fe40000011433 */
[----:B------:R-:W-:Y:S02]  /*4060*/  IADD3 R139, P1, R51, UR8, RZ ;  /* 0x00000008338b7c10 */ /* 0x000fe4000ff3e0ff */
[----:B------:R-:W-:Y:S02]  /*4070*/  SHF.R.S32.HI R124, RZ, 0x1f, R14 ;  /* 0x0000001fff7c7819 */ /* 0x000fe4000001140e */
[----:B------:R-:W-:Y:S02]  /*4080*/  IADD3 R137, P0, R14, UR8, RZ ;  /* 0x000000080e897c10 */ /* 0x000fe4000ff1e0ff */
[----:B------:R-:W-:Y:S02]  /*4090*/  SHF.R.S32.HI R122, RZ, 0x1f, R15 ;  /* 0x0000001fff7a7819 */ /* 0x000fe4000001140f */
[----:B------:R-:W-:-:S02]  /*40a0*/  IADD3 R135, P4, R15, UR8, RZ ;  /* 0x000000080f877c10 */ /* 0x000fc4000ff9e0ff */
[----:B------:R-:W-:Y:S02]  /*40b0*/  SHF.R.S32.HI R120, RZ, 0x1f, R16 ;  /* 0x0000001fff787819 */ /* 0x000fe40000011410 */
[----:B------:R-:W-:Y:S02]  /*40c0*/  IADD3 R133, P6, R16, UR8, RZ ;  /* 0x0000000810857c10 */ /* 0x000fe4000ffde0ff */
[----:B------:R-:W-:Y:S02]  /*40d0*/  IADD3.X R132, R132, UR9, RZ, P5, !PT ;  /* 0x0000000984847c10 */ /* 0x000fe4000affe4ff */
[----:B------:R-:W-:Y:S02]  /*40e0*/  IADD3.X R128, R128, UR9, RZ, P2, !PT ;  /* 0x0000000980807c10 */ /* 0x000fe400097fe4ff */
[----:B------:R-:W-:Y:S02]  /*40f0*/  SHF.R.S32.HI R118, RZ, 0x1f, R55 ;  /* 0x0000001fff767819 */ /* 0x000fe40000011437 */
[----:B------:R-:W-:-:S02]  /*4100*/  IADD3 R131, P5, R55, UR8, RZ ;  /* 0x0000000837837c10 */ /* 0x000fc4000ffbe0ff */
[----:B------:R-:W-:Y:S02]  /*4110*/  SHF.R.S32.HI R116, RZ, 0x1f, R129 ;  /* 0x0000001fff747819 */ /* 0x000fe40000011481 */
[----:B------:R-:W-:Y:S02]  /*4120*/  IADD3.X R130, R130, UR9, RZ, P3, !PT ;  /* 0x0000000982827c10 */ /* 0x000fe40009ffe4ff */
[----:B------:R-:W-:Y:S02]  /*4130*/  SHF.R.S32.HI R114, RZ, 0x1f, R18 ;  /* 0x0000001fff727819 */ /* 0x000fe40000011412 */
[----:B------:R-:W-:Y:S02]  /*4140*/  IADD3 R127, P2, R18, UR8, RZ ;  /* 0x00000008127f7c10 */ /* 0x000fe4000ff5e0ff */
[----:B------:R-:W-:Y:S02]  /*4150*/  IADD3.X R126, R126, UR9, RZ, P1, !PT ;  /* 0x000000097e7e7c10 */ /* 0x000fe40008ffe4ff */
[----:B------:R-:W-:-:S02]  /*4160*/  IADD3.X R124, R124, UR9, RZ, P0, !PT ;  /* 0x000000097c7c7c10 */ /* 0x000fc400087fe4ff */
[----:B------:R-:W-:Y:S02]  /*4170*/  IADD3.X R122, R122, UR9, RZ, P4, !PT ;  /* 0x000000097a7a7c10 */ /* 0x000fe4000a7fe4ff */
[----:B------:R-:W-:Y:S02]  /*4180*/  IADD3.X R120, R120, UR9, RZ, P6, !PT ;  /* 0x0000000978787c10 */ /* 0x000fe4000b7fe4ff */
[----:B------:R-:W-:Y:S02]  /*4190*/  IADD3 R129, P3, R129, UR8, RZ ;  /* 0x0000000881817c10 */ /* 0x000fe4000ff7e0ff */
[----:B------:R-:W-:Y:S02]  /*41a0*/  SHF.R.S32.HI R112, RZ, 0x1f, R19 ;  /* 0x0000001fff707819 */ /* 0x000fe40000011413 */
[----:B------:R-:W-:Y:S02]  /*41b0*/  IADD3 R125, P1, R19, UR8, RZ ;  /* 0x00000008137d7c10 */ /* 0x000fe4000ff3e0ff */
[----:B------:R-:W-:-:S02]  /*41c0*/  SHF.R.S32.HI R110, RZ, 0x1f, R57 ;  /* 0x0000001fff6e7819 */ /* 0x000fc40000011439 */
[----:B------:R-:W-:Y:S02]  /*41d0*/  IADD3 R123, P0, R57, UR8, RZ ;  /* 0x00000008397b7c10 */ /* 0x000fe4000ff1e0ff */
[----:B------:R-:W-:Y:S02]  /*41e0*/  SHF.R.S32.HI R108, RZ, 0x1f, R20 ;  /* 0x0000001fff6c7819 */ /* 0x000fe40000011414 */
[----:B------:R-:W-:Y:S02]  /*41f0*/  IADD3 R121, P4, R20, UR8, RZ ;  /* 0x0000000814797c10 */ /* 0x000fe4000ff9e0ff */
[----:B------:R-:W-:Y:S02]  /*4200*/  SHF.R.S32.HI R106, RZ, 0x1f, R21 ;  /* 0x0000001fff6a7819 */ /* 0x000fe40000011415 */
[----:B------:R-:W-:Y:S02]  /*4210*/  IADD3 R119, P6, R21, UR8, RZ ;  /* 0x0000000815777c10 */ /* 0x000fe4000ffde0ff */
[----:B------:R-:W-:-:S02]  /*4220*/  IADD3.X R118, R118, UR9, RZ, P5, !PT ;  /* 0x0000000976767c10 */ /* 0x000fc4000affe4ff */
[----:B------:R-:W-:Y:S02]  /*4230*/  IADD3.X R114, R114, UR9, RZ, P2, !PT ;  /* 0x0000000972727c10 */ /* 0x000fe400097fe4ff */
[----:B------:R-:W-:Y:S02]  /*4240*/  SHF.R.S32.HI R104, RZ, 0x1f, R22 ;  /* 0x0000001fff687819 */ /* 0x000fe40000011416 */
[----:B------:R-:W-:Y:S02]  /*4250*/  IADD3 R117, P5, R22, UR8, RZ ;  /* 0x0000000816757c10 */ /* 0x000fe4000ffbe0ff */
[----:B------:R-:W-:Y:S02]  /*4260*/  IADD3.X R116, R116, UR9, RZ, P3, !PT ;  /* 0x0000000974747c10 */ /* 0x000fe40009ffe4ff */
[----:B------:R-:W-:Y:S02]  /*4270*/  SHF.R.S32.HI R100, RZ, 0x1f, R23 ;  /* 0x0000001fff647819 */ /* 0x000fe40000011417 */
        /* <DEDUP_REMOVED lines=19> */
[----:B------:R-:W-:Y:S02]  /*43b0*/  IADD3.X R102, R102, UR9, RZ, P3, !PT ;  /* 0x0000000966667c10 */ /* 0x000fe40009ffe4ff */
[----:B------:R-:W-:Y:S02]  /*43c0*/  SHF.R.S32.HI R50, RZ, 0x1f, R63 ;  /* 0x0000001fff327819 */ /* 0x000fe4000001143f */
[----:B------:R-:W-:Y:S02]  /*43d0*/  IADD3 R99, P2, R63, UR8, RZ ;  /* 0x000000083f637c10 */ /* 0x000fe4000ff5e0ff */
[----:B------:R-:W-:Y:S02]  /*43e0*/  IADD3.X R98, R98, UR9, RZ, P1, !PT ;  /* 0x0000000962627c10 */ /* 0x000fe40008ffe4ff */
[----:B------:R-:W-:Y:S02]  /*43f0*/  IADD3.X R96, R96, UR9, RZ, P0, !PT ;  /* 0x0000000960607c10 */ /* 0x000fe400087fe4ff */
[----:B------:R-:W-:-:S02]  /*4400*/  IADD3.X R94, R94, UR9, RZ, P4, !PT ;  /* 0x000000095e5e7c10 */ /* 0x000fc4000a7fe4ff */
[----:B------:R-:W-:Y:S02]  /*4410*/  IADD3.X R92, R92, UR9, RZ, P6, !PT ;  /* 0x000000095c5c7c10 */ /* 0x000fe4000b7fe4ff */
[----:B------:R-:W-:Y:S02]  /*4420*/  SHF.R.S32.HI R88, RZ, 0x1f, R28 ;  /* 0x0000001fff587819 */ /* 0x000fe4000001141c */
        /* <DEDUP_REMOVED lines=32> */
[----:B------:R-:W-:Y:S02]  /*4630*/  IADD3.X R36, R36, UR9, RZ, P2, !PT ;  /* 0x0000000924247c10 */ /* 0x000fe400097fe4ff */
[----:B------:R-:W-:-:S02]  /*4640*/  IADD3.X R34, R34, UR9, RZ, P1, !PT ;  /* 0x0000000922227c10 */ /* 0x000fc40008ffe4ff */
[----:B------:R-:W-:Y:S02]  /*4650*/  IADD3.X R32, R32, UR9, RZ, P0, !PT ;  /* 0x0000000920207c10 */ /* 0x000fe400087fe4ff */
[----:B------:R-:W-:Y:S02]  /*4660*/  IADD3.X R30, R30, UR9, RZ, P4, !PT ;  /* 0x000000091e1e7c10 */ /* 0x000fe4000a7fe4ff */
[----:B------:R-:W-:Y:S02]  /*4670*/  IADD3.X R28, R28, UR9, RZ, P6, !PT ;  /* 0x000000091c1c7c10 */ /* 0x000fe4000b7fe4ff */
        /* <DEDUP_REMOVED lines=8> */
[----:B------:R-:W-:-:S02]  /*4700*/  SHF.R.S32.HI R18, RZ, 0x1f, R71 ;  /* 0x0000001fff127819 */ /* 0x000fc40000011447 */
[----:B------:R-:W-:Y:S02]  /*4710*/  IADD3 R31, P0, R71, UR8, RZ ;  /* 0x00000008471f7c10 */ /* 0x000fe4000ff1e0ff */
[----:B------:R-:W-:Y:S02]  /*4720*/  CS2R R70, SRZ ;  /* 0x0000000000467805 */ /* 0x000fe4000001ff00 */
[----:B------:R-:W-:Y:S02]  /*4730*/  SHF.R.S32.HI R16, RZ, 0x1f, R64 ;  /* 0x0000001fff107819 */ /* 0x000fe40000011440 */
[----:B------:R-:W-:Y:S02]  /*4740*/  IADD3 R29, P4, R64, UR8, RZ ;  /* 0x00000008401d7c10 */ /* 0x000fe4000ff9e0ff */
[----:B------:R-:W-:Y:S02]  /*4750*/  SHF.R.S32.HI R14, RZ, 0x1f, R66 ;  /* 0x0000001fff0e7819 */ /* 0x000fe40000011442 */
[----:B------:R-:W-:-:S02]  /*4760*/  IADD3 R27, P6, R66, UR8, RZ ;  /* 0x00000008421b7c10 */ /* 0x000fc4000ffde0ff */
[----:B------:R-:W-:Y:S02]  /*4770*/  IADD3.X R26, R26, UR9, RZ, P5, !PT ;  /* 0x000000091a1a7c10 */ /* 0x000fe4000affe4ff */
[----:B------:R-:W-:Y:S02]  /*4780*/  IADD3.X R24, R24, UR9, RZ, P3, !PT ;  /* 0x0000000918187c10 */ /* 0x000fe40009ffe4ff */
[----:B------:R-:W-:Y:S02]  /*4790*/  IADD3.X R22, R22, UR9, RZ, P2, !PT ;  /* 0x0000000916167c10 */ /* 0x000fe400097fe4ff */
[----:B------:R-:W-:Y:S02]  /*47a0*/  IADD3.X R20, R20, UR9, RZ, P1, !PT ;  /* 0x0000000914147c10 */ /* 0x000fe40008ffe4ff */
[----:B------:R-:W-:Y:S02]  /*47b0*/  SHF.R.S32.HI R6, RZ, 0x1f, R17 ;  /* 0x0000001fff067819 */ /* 0x000fe40000011411 */
[----:B------:R-:W-:-:S02]  /*47c0*/  IADD3.X R18, R18, UR9, RZ, P0, !PT ;  /* 0x0000000912127c10 */ /* 0x000fc400087fe4ff */
[----:B------:R-:W-:Y:S02]  /*47d0*/  IADD3.X R16, R16, UR9, RZ, P4, !PT ;  /* 0x0000000910107c10 */ /* 0x000fe4000a7fe4ff */
[----:B------:R-:W-:Y:S02]  /*47e0*/  SHF.R.S32.HI R4, RZ, 0x1f, R13 ;  /* 0x0000001fff047819 */ /* 0x000fe4000001140d */
[----:B------:R-:W-:Y:S02]  /*47f0*/  IADD3.X R14, R14, UR9, RZ, P6, !PT ;  /* 0x000000090e0e7c10 */ /* 0x000fe4000b7fe4ff */
[----:B------:R-:W-:Y:S02]  /*4800*/  SHF.R.S32.HI R12, RZ, 0x1f, R68 ;  /* 0x0000001fff0c7819 */ /* 0x000fe40000011444 */
[----:B------:R-:W-:Y:S02]  /*4810*/  IADD3 R25, P5, R68, UR8, RZ ;  /* 0x0000000844197c10 */ /* 0x000fe4000ffbe0ff */
[----:B------:R-:W-:-:S02]  /*4820*/  CS2R R68, SRZ ;  /* 0x0000000000447805 */ /* 0x000fc4000001ff00 */
[----:B------:R-:W-:Y:S02]  /*4830*/  SHF.R.S32.HI R10, RZ, 0x1f, R73 ;  /* 0x0000001fff0a7819 */ /* 0x000fe40000011449 */
[----:B------:R-:W-:Y:S02]  /*4840*/  IADD3 R23, P3, R73, UR8, RZ ;  /* 0x0000000849177c10 */ /* 0x000fe4000ff7e0ff */
[----:B------:R-:W-:Y:S02]  /*4850*/  CS2R R72, SRZ ;  /* 0x0000000000487805 */ /* 0x000fe4000001ff00 */
[----:B------:R-:W-:Y:S02]  /*4860*/  SHF.R.S32.HI R8, RZ, 0x1f, R52 ;  /* 0x0000001fff087819 */ /* 0x000fe40000011434 */
[----:B------:R-:W-:Y:S02]  /*4870*/  IADD3 R21, P2, R52, UR8, RZ ;  /* 0x0000000834157c10 */ /* 0x000fe4000ff5e0ff */
[----:B------:R-:W-:-:S02]  /*4880*/  SHF.R.S32.HI R7, RZ, 0x1f, R54 ;  /* 0x0000001fff077819 */ /* 0x000fc40000011436 */
[----:B------:R-:W-:Y:S02]  /*4890*/  IADD3 R19, P1, R54, UR8, RZ ;  /* 0x0000000836137c10 */ /* 0x000fe4000ff3e0ff */
[----:B------:R-:W-:Y:S02]  /*48a0*/  IADD3 R17, P0, R17, UR8, RZ ;  /* 0x0000000811117c10 */ /* 0x000fe4000ff1e0ff */
[----:B------:R-:W-:Y:S02]  /*48b0*/  SHF.R.S32.HI R5, RZ, 0x1f, R75 ;  /* 0x0000001fff057819 */ /* 0x000fe4000001144b */
[----:B------:R-:W-:Y:S02]  /*48c0*/  IADD3 R15, P4, R75, UR8, RZ ;  /* 0x000000084b0f7c10 */ /* 0x000fe4000ff9e0ff */
[----:B------:R-:W-:Y:S02]  /*48d0*/  CS2R R74, SRZ ;  /* 0x00000000004a7805 */ /* 0x000fe4000001ff00 */
[----:B------:R-:W-:-:S02]  /*48e0*/  IADD3 R13, P6, R13, UR8, RZ ;  /* 0x000000080d0d7c10 */ /* 0x000fc4000ffde0ff */
[----:B------:R-:W-:Y:S02]  /*48f0*/  SHF.R.S32.HI R2, RZ, 0x1f, R11 ;  /* 0x0000001fff027819 */ /* 0x000fe4000001140b */
[----:B------:R-:W-:Y:S02]  /*4900*/  IADD3.X R12, R12, UR9, RZ, P5, !PT ;  /* 0x000000090c0c7c10 */ /* 0x000fe4000affe4ff */
[----:B------:R-:W-:Y:S02]  /*4910*/  SHF.R.S32.HI R0, RZ, 0x1f, R9 ;  /* 0x0000001fff007819 */ /* 0x000fe40000011409 */
[----:B------:R-:W-:Y:S02]  /*4920*/  IADD3.X R10, R10, UR9, RZ, P3, !PT ;  /* 0x000000090a0a7c10 */ /* 0x000fe40009ffe4ff */
[----:B------:R-:W-:Y:S02]  /*4930*/  IADD3.X R8, R8, UR9, RZ, P2, !PT ;  /* 0x0000000908087c10 */ /* 0x000fe400097fe4ff */
[----:B------:R-:W-:-:S02]  /*4940*/  SHF.R.S32.HI R167, RZ, 0x1f, R168 ;  /* 0x0000001fffa77819 */ /* 0x000fc400000114a8 */
[----:B------:R-:W-:Y:S02]  /*4950*/  IADD3.X R7, R7, UR9, RZ, P1, !PT ;  /* 0x0000000907077c10 */ /* 0x000fe40008ffe4ff */
[----:B------:R-:W-:Y:S02]  /*4960*/  SHF.R.S32.HI R169, RZ, 0x1f, R170 ;  /* 0x0000001fffa97819 */ /* 0x000fe400000114aa */
[----:B------:R-:W-:Y:S02]  /*4970*/  IADD3.X R6, R6, UR9, RZ, P0, !PT ;  /* 0x0000000906067c10 */ /* 0x000fe400087fe4ff */
[----:B------:R-:W-:Y:S02]  /*4980*/  SHF.R.S32.HI R171, RZ, 0x1f, R172 ;  /* 0x0000001fffab7819 */ /* 0x000fe400000114ac */
[----:B------:R-:W-:Y:S02]  /*4990*/  IADD3.X R5, R5, UR9, RZ, P4, !PT ;  /* 0x0000000905057c10 */ /* 0x000fe4000a7fe4ff */
[----:B------:R-:W-:-:S02]  /*49a0*/  IADD3.X R4, R4, UR9, RZ, P6, !PT ;  /* 0x0000000904047c10 */ /* 0x000fc4000b7fe4ff */
[----:B------:R-:W-:Y:S02]  /*49b0*/  IADD3 R11, P5, R11, UR8, RZ ;  /* 0x000000080b0b7c10 */ /* 0x000fe4000ffbe0ff */
[----:B------:R-:W-:Y:S02]  /*49c0*/  IADD3 R9, P3, R9, UR8, RZ ;  /* 0x0000000809097c10 */ /* 0x000fe4000ff7e0ff */
[----:B------:R-:W-:Y:S02]  /*49d0*/  SHF.R.S32.HI R165, RZ, 0x1f, R77 ;  /* 0x0000001fffa57819 */ /* 0x000fe4000001144d */
[----:B------:R-:W-:Y:S02]  /*49e0*/  IADD3 R166, P2, R77, UR8, RZ ;  /* 0x000000084da67c10 */ /* 0x000fe4000ff5e0ff */
[----:B------:R-:W-:Y:S02]  /*49f0*/  IADD3 R168, P1, R168, UR8, RZ ;  /* 0x00000008a8a87c10 */ /* 0x000fe4000ff3e0ff */
[----:B------:R-:W-:-:S02]  /*4a00*/  IADD3 R170, P0, R170, UR8, RZ ;  /* 0x00000008aaaa7c10 */ /* 0x000fc4000ff1e0ff */
[----:B------:R-:W-:Y:S01]  /*4a10*/  IADD3 R172, P4, R172, UR8, RZ ;  /* 0x00000008acac7c10 */ /* 0x000fe2000ff9e0ff */
[----:B------:R-:W-:Y:S01]  /*4a20*/  ULDC UR8, c[0x0][0x230] ;  /* 0x00008c0000087ab9 */ /* 0x000fe20000000800 */
[----:B------:R-:W-:Y:S02]  /*4a30*/  IADD3 R3, P6, R164, UR6, RZ ;  /* 0x00000006a4037c10 */ /* 0x000fe4000ffde0ff */
[----:B------:R-:W-:Y:S02]  /*4a40*/  IADD3.X R2, R2, UR9, RZ, P5, !PT ;  /* 0x0000000902027c10 */ /* 0x000fe4000affe4ff */
[----:B------:R-:W-:Y:S02]  /*4a50*/  IADD3.X R0, R0, UR9, RZ, P3, !PT ;  /* 0x0000000900007c10 */ /* 0x000fe40009ffe4ff */
[----:B------:R-:W-:Y:S02]  /*4a60*/  IADD3.X R165, R165, UR9, RZ, P2, !PT ;  /* 0x00000009a5a57c10 */ /* 0x000fe400097fe4ff */
[----:B------:R-:W-:-:S02]  /*4a70*/  IADD3.X R167, R167, UR9, RZ, P1, !PT ;  /* 0x00000009a7a77c10 */ /* 0x000fc40008ffe4ff */
[----:B------:R-:W-:Y:S02]  /*4a80*/  IADD3.X R169, R169, UR9, RZ, P0, !PT ;  /* 0x00000009a9a97c10 */ /* 0x000fe400087fe4ff */
[----:B------:R-:W-:Y:S02]  /*4a90*/  IADD3.X R171, R171, UR9, RZ, P4, !PT ;  /* 0x00000009abab7c10 */ /* 0x000fe4000a7fe4ff */
[----:B------:R-:W-:Y:S02]  /*4aa0*/  LEA.HI.X.SX32 R164, R164, UR7, 0x1, P6 ;  /* 0x00000007a4a47c11 */ /* 0x000fe4000b0f0eff */
[----:B------:R-:W-:-:S07]  /*4ab0*/  SHF.R.S32.HI R178, RZ, 0x6, R178 ;  /* 0x00000006ffb27819 */ /* 0x000fce00000114b2 */
.L_x_1:
[----:B------:R-:W0:Y:S01]  /*4ac0*/  S2R R249, SR_TID.X ;  /* 0x0000000000f97919 */ /* 0x000e220000002100 */
[CC--:B------:R-:W-:Y:S02]  /*4ad0*/  IADD3 R58, P1, R176.reuse, R3.reuse, RZ ;  /* 0x00000003b03a7210 */ /* 0x0c0fe40007f3e0ff */
[----:B------:R-:W-:Y:S02]  /*4ae0*/  PRMT R64, RZ, 0x7610, R64 ;  /* 0x00007610ff407816 */ /* 0x000fe40000000040 */
[----:B------:R-:W-:Y:S02]  /*4af0*/  LEA.HI.X.SX32 R59, R176, R164, 0x1, P1 ;  /* 0x000000a4b03b7211 */ /* 0x000fe400008f0eff */
[----:B------:R-:W-:Y:S02]  /*4b00*/  IADD3 R56, P2, R174, R3, RZ ;  /* 0x00000003ae387210 */ /* 0x000fe40007f5e0ff */
[----:B0-----:R-:W-:Y:S02]  /*4b10*/  SHF.R.U32.HI R52, RZ, 0x4, R249 ;  /* 0x00000004ff347819 */ /* 0x001fe400000116f9 */
[----:B------:R-:W-:-:S02]  /*4b20*/  LEA.HI R54, R249, 0x30, RZ, 0x1c ;  /* 0x00000030f9367811 */ /* 0x000fc400078fe0ff */
[----:B------:R-:W-:Y:S02]  /*4b30*/  SGXT.U32 R52, R52, 0x4 ;  /* 0x000000043434781a */ /* 0x000fe40000000000 */
[----:B------:R-:W-:Y:S02]  /*4b40*/  ISETP.GE.AND P5, PT, R54, UR8, PT ;  /* 0x0000000836007c0c */ /* 0x000fe4000bfa6270 */
[C---:B------:R-:W-:Y:S02]  /*4b50*/  ISETP.GE.AND P0, PT, R52.reuse, UR8, PT ;  /* 0x0000000834007c0c */ /* 0x040fe4000bf06270 */
[C---:B------:R-:W-:Y:S02]  /*4b60*/  LOP3.LUT R53, R52.reuse, 0x10, RZ, 0xfc, !PT ;  /* 0x0000001034357812 */ /* 0x040fe400078efcff */
[----:B------:R-:W-:Y:S02]  /*4b70*/  LOP3.LUT R52, R52, 0x20, RZ, 0xfc, !PT ;  /* 0x0000002034347812 */ /* 0x000fe400078efcff */
[----:B------:R-:W-:-:S02]  /*4b80*/  ISETP.GE.AND P3, PT, R53, UR8, PT ;  /* 0x0000000835007c0c */ /* 0x000fc4000bf66270 */
[----:B------:R-:W-:Y:S02]  /*4b90*/  ISETP.GE.AND P4, PT, R52, UR8, PT ;  /* 0x0000000834007c0c */ /* 0x000fe4000bf86270 */
[----:B------:R-:W-:-:S03]  /*4ba0*/  IADD3 R54, P1, R175, R3, RZ ;  /* 0x00000003af367210 */ /* 0x000fc60007f3e0ff */
[----:B------:R0:W2:Y:S01]  /*4bb0*/  @!P0 LDG.E.U8 R64, desc[UR10][R58.64] ;  /* 0x0000000a3a408981 */ /* 0x0000a2000c1e1100 */
[----:B------:R-:W-:Y:S02]  /*4bc0*/  IADD3 R52, P0, R177, R3, RZ ;  /* 0x00000003b1347210 */ /* 0x000fe40007f1e0ff */
[----:B------:R-:W-:Y:S02]  /*4bd0*/  PRMT R65, RZ, 0x7610, R65 ;  /* 0x00007610ff417816 */ /* 0x000fe40000000041 */
[----:B------:R-:W-:Y:S02]  /*4be0*/  PRMT R66, RZ, 0x7610, R66 ;  /* 0x00007610ff427816 */ /* 0x000fe40000000042 */
[----:B------:R-:W-:Y:S02]  /*4bf0*/  PRMT R67, RZ, 0x7610, R67 ;  /* 0x00007610ff437816 */ /* 0x000fe40000000043 */
[-C--:B------:R-:W-:Y:S02]  /*4c00*/  LEA.HI.X.SX32 R57, R174, R164.reuse, 0x1, P2 ;  /* 0x000000a4ae397211 */ /* 0x080fe400010f0eff */
[----:B------:R-:W-:-:S02]  /*4c10*/  LEA.HI.X.SX32 R55, R175, R164, 0x1, P1 ;  /* 0x000000a4af377211 */ /* 0x000fc400008f0eff */
[----:B------:R-:W-:Y:S01]  /*4c20*/  LEA.HI.X.SX32 R53, R177, R164, 0x1, P0 ;  /* 0x000000a4b1357211 */ /* 0x000fe200000f0eff */
[----:B------:R-:W3:Y:S04]  /*4c30*/  @!P3 LDG.E.U8 R65, desc[UR10][R56.64] ;  /* 0x0000000a3841b981 */ /* 0x000ee8000c1e1100 */
[----:B------:R1:W4:Y:S04]  /*4c40*/  @!P4 LDG.E.U8 R66, desc[UR10][R54.64] ;  /* 0x0000000a3642c981 */ /* 0x000328000c1e1100 */
[----:B------:R5:W4:Y:S01]  /*4c50*/  @!P5 LDG.E.U8 R67, desc[UR10][R52.64] ;  /* 0x0000000a3443d981 */ /* 0x000b22000c1e1100 */
[----:B------:R-:W5:Y:S01]  /*4c60*/  S2UR UR6, SR_CgaCtaId ;  /* 0x00000000000679c3 */ /* 0x000f620000008800 */
[----:B------:R-:W-:Y:S01]  /*4c70*/  SHF.R.S32.HI R181, RZ, 0x7, R249 ;  /* 0x00000007ffb57819 */ /* 0x000fe200000114f9 */
[----:B------:R-:W-:Y:S01]  /*4c80*/  UMOV UR5, 0x400 ;  /* 0x0000040000057882 */ /* 0x000fe20000000000 */
[----:B0-----:R-:W-:-:S02]  /*4c90*/  LOP3.LUT R58, R249, 0x3f, RZ, 0xc0, !PT ;  /* 0x0000003ff93a7812 */ /* 0x001fc400078ec0ff */
[----:B------:R-:W-:Y:S02]  /*4ca0*/  SGXT R181, R181, 0x1 ;  /* 0x00000001b5b5781a */ /* 0x000fe40000000200 */
[----:B------:R-:W-:Y:S02]  /*4cb0*/  ISETP.GE.AND P0, PT, R58, UR8, PT ;  /* 0x000000083a007c0c */ /* 0x000fe4000bf06270 */
[----:B------:R-:W-:Y:S02]  /*4cc0*/  LOP3.LUT R60, R181, 0x88, RZ, 0xc0, !PT ;  /* 0x00000088b53c7812 */ /* 0x000fe400078ec0ff */
[----:B------:R-:W-:Y:S02]  /*4cd0*/  SHF.R.S32.HI R179, RZ, 0x1f, R180 ;  /* 0x0000001fffb37819 */ /* 0x000fe400000114b4 */
[----:B------:R-:W-:Y:S02]  /*4ce0*/  LOP3.LUT R58, R60, 0x7f, R249, 0x78, !PT ;  /* 0x0000007f3c3a7812 */ /* 0x000fe400078e78f9 */
[----:B-1----:R-:W-:-:S02]  /*4cf0*/  IADD3 R54, P1, R180, R172, RZ ;  /* 0x000000acb4367210 */ /* 0x002fc40007f3e0ff */
[C---:B------:R-:W-:Y:S02]  /*4d00*/  IADD3 R62, P3, R180.reuse, R170, RZ ;  /* 0x000000aab43e7210 */ /* 0x040fe40007f7e0ff */
[----:B------:R-:W-:Y:S01]  /*4d10*/  PRMT R248, RZ, 0x7610, R248 ;  /* 0x00007610fff87816 */ /* 0x000fe200000000f8 */
[C---:B------:R-:W-:Y:S01]  /*4d20*/  IMAD.X R55, R179.reuse, 0x1, R171, P1 ;  /* 0x00000001b3377824 */ /* 0x040fe200008e06ab */
[----:B------:R-:W-:Y:S01]  /*4d30*/  BAR.SYNC.DEFER_BLOCKING 0x0 ;  /* 0x0000000000007b1d */ /* 0x000fe20000010000 */
[----:B-----5:R-:W-:Y:S01]  /*4d40*/  PRMT R52, RZ, 0x7610, R52 ;  /* 0x00007610ff347816 */ /* 0x020fe20000000034 */
[----:B------:R-:W-:Y:S01]  /*4d50*/  ULEA UR5, UR6, UR5, 0x18 ;  /* 0x0000000506057291 */ /* 0x000fe2000f8ec03f */
[C---:B------:R-:W-:Y:S02]  /*4d60*/  IADD3 R60, P2, R180.reuse, R168, RZ ;  /* 0x000000a8b43c7210 */ /* 0x040fe40007f5e0ff */
[C---:B------:R-:W-:Y:S01]  /*4d70*/  IADD3 R56, P1, R180.reuse, R166, RZ ;  /* 0x000000a6b4387210 */ /* 0x040fe20007f3e0ff */
[C---:B------:R-:W-:Y:S01]  /*4d80*/  IMAD.X R63, R179.reuse, 0x1, R169, P3 ;  /* 0x00000001b33f7824 */ /* 0x040fe200018e06a9 */
[----:B------:R-:W-:Y:S01]  /*4d90*/  PRMT R251, RZ, 0x7610, R251 ;  /* 0x00007610fffb7816 */ /* 0x000fe200000000fb */
[C---:B------:R-:W-:Y:S01]  /*4da0*/  IMAD.X R61, R179.reuse, 0x1, R167, P2 ;  /* 0x00000001b33d7824 */ /* 0x040fe200010e06a7 */
[----:B------:R-:W-:Y:S01]  /*4db0*/  IADD3 R76, P3, R180, R9, RZ ;  /* 0x00000009b44c7210 */ /* 0x000fe20007f7e0ff */
[----:B------:R-:W-:Y:S01]  /*4dc0*/  IMAD.X R57, R179, 0x1, R165, P1 ;  /* 0x00000001b3397824 */ /* 0x000fe200008e06a5 */
[----:B------:R-:W-:-:S03]  /*4dd0*/  PRMT R203, RZ, 0x7610, R203 ;  /* 0x00007610ffcb7816 */ /* 0x000fc600000000cb */
[----:B------:R-:W-:Y:S01]  /*4de0*/  IMAD.X R77, R179, 0x1, R0, P3 ;  /* 0x00000001b34d7824 */ /* 0x000fe200018e0600 */
[----:B------:R-:W-:Y:S02]  /*4df0*/  PRMT R53, RZ, 0x7610, R53 ;  /* 0x00007610ff357816 */ /* 0x000fe40000000035 */
[----:B------:R-:W-:Y:S02]  /*4e00*/  PRMT R250, RZ, 0x7610, R250 ;  /* 0x00007610fffa7816 */ /* 0x000fe400000000fa */
[----:B------:R-:W-:Y:S02]  /*4e10*/  PRMT R252, RZ, 0x7610, R252 ;  /* 0x00007610fffc7816 */ /* 0x000fe400000000fc */
[----:B------:R-:W-:Y:S02]  /*4e20*/  PRMT R205, RZ, 0x7610, R205 ;  /* 0x00007610ffcd7816 */ /* 0x000fe400000000cd */
[----:B------:R-:W-:Y:S02]  /*4e30*/  PRMT R206, RZ, 0x7610, R206 ;  /* 0x00007610ffce7816 */ /* 0x000fe400000000ce */
[----:B------:R-:W-:-:S02]  /*4e40*/  PRMT R207, RZ, 0x7610, R207 ;  /* 0x00007610ffcf7816 */ /* 0x000fc400000000cf */
        /* <DEDUP_REMOVED lines=39> */
[----:B------:R-:W-:Y:S01]  /*50c0*/  PRMT R247, RZ, 0x7610, R247 ;  /* 0x00007610fff77816 */ /* 0x000fe200000000f7 */
[----:B--2---:R0:W-:Y:S04]  /*50d0*/  STS.U8 [R58+UR5], R64 ;  /* 0x000000403a007988 */ /* 0x0041e80008000005 */
[----:B---3--:R-:W-:Y:S04]  /*50e0*/  STS.U8 [R58+UR5+0x100], R65 ;  /* 0x000100413a007988 */ /* 0x008fe80008000005 */
[----:B----4-:R-:W-:Y:S04]  /*50f0*/  STS.U8 [R58+UR5+0x200], R66 ;  /* 0x000200423a007988 */ /* 0x010fe80008000005 */
[----:B------:R1:W-:Y:S01]  /*5100*/  STS.U8 [R58+UR5+0x300], R67 ;  /* 0x000300433a007988 */ /* 0x0003e20008000005 */
[----:B------:R-:W-:Y:S01]  /*5110*/  BAR.SYNC.DEFER_BLOCKING 0x0 ;  /* 0x0000000000007b1d */ /* 0x000fe20000010000 */
[----:B0-----:R-:W-:-:S02]  /*5120*/  IADD3 R64, P2, R180, R11, RZ ;  /* 0x0000000bb4407210 */ /* 0x001fc40007f5e0ff */
[----:B-1----:R-:W-:-:S03]  /*5130*/  IADD3 R58, P1, R180, R13, RZ ;  /* 0x0000000db43a7210 */ /* 0x002fc60007f3e0ff */
[C---:B------:R-:W-:Y:S01]  /*5140*/  IMAD.X R65, R179.reuse, 0x1, R2, P2 ;  /* 0x00000001b3417824 */ /* 0x040fe200010e0602 */
[----:B------:R-:W-:Y:S01]  /*5150*/  IADD3 R66, P3, R180, R15, RZ ;  /* 0x0000000fb4427210 */ /* 0x000fe20007f7e0ff */
[----:B------:R-:W-:-:S04]  /*5160*/  IMAD.X R59, R179, 0x1, R4, P1 ;  /* 0x00000001b33b7824 */ /* 0x000fc800008e0604 */
[----:B------:R-:W-:Y:S01]  /*5170*/  IMAD.X R67, R179, 0x1, R5, P3 ;  /* 0x00000001b3437824 */ /* 0x000fe200018e0605 */
[----:B------:R-:W-:Y:S01]  /*5180*/  IADD3 R140, P3, R180, R21, RZ ;  /* 0x00000015b48c7210 */ /* 0x000fe20007f7e0ff */
[----:B------:R0:W2:Y:S04]  /*5190*/  @!P0 LDG.E.U8 R248, desc[UR10][R54.64] ;  /* 0x0000000a36f88981 */ /* 0x0000a8000c1e1100 */
[----:B------:R1:W3:Y:S04]  /*51a0*/  @!P0 LDG.E.U8 R52, desc[UR10][R62.64] ;  /* 0x0000000a3e348981 */ /* 0x0002e8000c1e1100 */
[----:B------:R4:W5:Y:S01]  /*51b0*/  @!P0 LDG.E.U8 R251, desc[UR10][R60.64] ;  /* 0x0000000a3cfb8981 */ /* 0x000962000c1e1100 */
[----:B0-----:R-:W-:-:S03]  /*51c0*/  PRMT R54, RZ, 0x7610, R54 ;  /* 0x00007610ff367816 */ /* 0x001fc60000000036 */
[----:B------:R0:W2:Y:S01]  /*51d0*/  @!P0 LDG.E.U8 R203, desc[UR10][R76.64] ;  /* 0x0000000a4ccb8981 */ /* 0x0000a2000c1e1100 */
[----:B-1----:R-:W-:-:S03]  /*51e0*/  IADD3 R62, P2, R180, R17, RZ ;  /* 0x00000011b43e7210 */ /* 0x002fc60007f5e0ff */
[----:B------:R1:W3:Y:S01]  /*51f0*/  @!P0 LDG.E.U8 R54, desc[UR10][R64.64] ;  /* 0x0000000a40368981 */ /* 0x0002e2000c1e1100 */
[C---:B----4-:R-:W-:Y:S01]  /*5200*/  IADD3 R60, P1, R180.reuse, R19, RZ ;  /* 0x00000013b43c7210 */ /* 0x050fe20007f3e0ff */
[C---:B------:R-:W-:Y:S01]  /*5210*/  IMAD.X R63, R179.reuse, 0x1, R6, P2 ;  /* 0x00000001b33f7824 */ /* 0x040fe200010e0606 */
[----:B------:R-:W-:Y:S01]  /*5220*/  PRMT R55, RZ, 0x7610, R55 ;  /* 0x00007610ff377816 */ /* 0x000fe20000000037 */
[----:B------:R4:W3:Y:S01]  /*5230*/  @!P0 LDG.E.U8 R53, desc[UR10][R56.64] ;  /* 0x0000000a38358981 */ /* 0x0008e2000c1e1100 */
[C---:B0-----:R-:W-:Y:S01]  /*5240*/  IADD3 R76, P2, R180.reuse, R23, RZ ;  /* 0x00000017b44c7210 */ /* 0x041fe20007f5e0ff */
[C---:B------:R-:W-:Y:S02]  /*5250*/  IMAD.X R61, R179.reuse, 0x1, R7, P1 ;  /* 0x00000001b33d7824 */ /* 0x040fe400008e0607 */
[----:B------:R0:W3:Y:S01]  /*5260*/  @!P0 LDG.E.U8 R250, desc[UR10][R58.64] ;  /* 0x0000000a3afa8981 */ /* 0x0000e2000c1e1100 */
[C---:B-1----:R-:W-:Y:S01]  /*5270*/  IADD3 R64, P1, R180.reuse, R25, RZ ;  /* 0x00000019b4407210 */ /* 0x042fe20007f3e0ff */
[C---:B------:R-:W-:Y:S01]  /*5280*/  IMAD.X R141, R179.reuse, 0x1, R8, P3 ;  /* 0x00000001b38d7824 */ /* 0x040fe200018e0608 */
[----:B------:R-:W-:Y:S01]  /*5290*/  IADD3 R142, P3, R180, R27, RZ ;  /* 0x0000001bb48e7210 */ /* 0x000fe20007f7e0ff */
[----:B------:R1:W3:Y:S01]  /*52a0*/  @!P0 LDG.E.U8 R55, desc[UR10][R66.64] ;  /* 0x0000000a42378981 */ /* 0x0002e2000c1e1100 */
[C---:B------:R-:W-:Y:S01]  /*52b0*/  IMAD.X R77, R179.reuse, 0x1, R10, P2 ;  /* 0x00000001b34d7824 */ /* 0x040fe200010e060a */
[----:B----4-:R-:W-:Y:S01]  /*52c0*/  PRMT R56, RZ, 0x7610, R56 ;  /* 0x00007610ff387816 */ /* 0x010fe20000000038 */
[----:B------:R-:W-:Y:S01]  /*52d0*/  IMAD.X R65, R179, 0x1, R12, P1 ;  /* 0x00000001b3417824 */ /* 0x000fe200008e060c */
[----:B------:R-:W-:Y:S01]  /*52e0*/  PRMT R57, RZ, 0x7610, R57 ;  /* 0x00007610ff397816 */ /* 0x000fe20000000039 */
[----:B------:R-:W4:Y:S01]  /*52f0*/  @!P0 LDG.E.U8 R252, desc[UR10][R62.64] ;  /* 0x0000000a3efc8981 */ /* 0x000f22000c1e1100 */
[----:B0-----:R-:W-:-:S02]  /*5300*/  PRMT R58, RZ, 0x7610, R58 ;  /* 0x00007610ff3a7816 */ /* 0x001fc4000000003a */
[C---:B------:R-:W-:Y:S01]  /*5310*/  IADD3 R78, P2, R180.reuse, R29, RZ ;  /* 0x0000001db44e7210 */ /* 0x040fe20007f5e0ff */
[----:B------:R0:W4:Y:S01]  /*5320*/  @!P0 LDG.E.U8 R56, desc[UR10][R60.64] ;  /* 0x0000000a3c388981 */ /* 0x000122000c1e1100 */
[C---:B-1----:R-:W-:Y:S01]  /*5330*/  IADD3 R66, P1, R180.reuse, R31, RZ ;  /* 0x0000001fb4427210 */ /* 0x042fe20007f3e0ff */
[C---:B------:R-:W-:Y:S01]  /*5340*/  IMAD.X R143, R179.reuse, 0x1, R14, P3 ;  /* 0x00000001b38f7824 */ /* 0x040fe200018e060e */
[----:B------:R-:W-:Y:S01]  /*5350*/  PRMT R59, RZ, 0x7610, R59 ;  /* 0x00007610ff3b7816 */ /* 0x000fe2000000003b */
[----:B------:R1:W4:Y:S01]  /*5360*/  @!P0 LDG.E.U8 R57, desc[UR10][R140.64] ;  /* 0x0000000a8c398981 */ /* 0x000322000c1e1100 */
[C---:B------:R-:W-:Y:S01]  /*5370*/  IMAD.X R79, R179.reuse, 0x1, R16, P2 ;  /* 0x00000001b34f7824 */ /* 0x040fe200010e0610 */
[----:B------:R-:W-:Y:S01]  /*5380*/  IADD3 R182, P3, R180, R33, RZ ;  /* 0x00000021b4b67210 */ /* 0x000fe20007f7e0ff */
[----:B------:R-:W-:Y:S01]  /*5390*/  IMAD.X R67, R179, 0x1, R18, P1 ;  /* 0x00000001b3437824 */ /* 0x000fe200008e0612 */
[----:B------:R1:W4:Y:S01]  /*53a0*/  @!P0 LDG.E.U8 R58, desc[UR10][R76.64] ;  /* 0x0000000a4c3a8981 */ /* 0x000322000c1e1100 */
[----:B0-----:R-:W-:-:S02]  /*53b0*/  PRMT R60, RZ, 0x7610, R60 ;  /* 0x00007610ff3c7816 */ /* 0x001fc4000000003c */
[----:B------:R-:W-:Y:S01]  /*53c0*/  PRMT R61, RZ, 0x7610, R61 ;  /* 0x00007610ff3d7816 */ /* 0x000fe2000000003d */
[----:B------:R0:W4:Y:S01]  /*53d0*/  @!P0 LDG.E.U8 R59, desc[UR10][R64.64] ;  /* 0x0000000a403b8981 */ /* 0x000122000c1e1100 */
[C---:B-1----:R-:W-:Y:S01]  /*53e0*/  IADD3 R140, P2, R180.reuse, R35, RZ ;  /* 0x00000023b48c7210 */ /* 0x042fe20007f5e0ff */
[C---:B------:R-:W-:Y:S01]  /*53f0*/  IMAD.X R183, R179.reuse, 0x1, R20, P3 ;  /* 0x00000001b3b77824 */ /* 0x040fe200018e0614 */
[C---:B------:R-:W-:Y:S01]  /*5400*/  IADD3 R76, P1, R180.reuse, R37, RZ ;  /* 0x00000025b44c7210 */ /* 0x040fe20007f3e0ff */
[----:B------:R1:W4:Y:S02]  /*5410*/  @!P0 LDG.E.U8 R60, desc[UR10][R142.64] ;  /* 0x0000000a8e3c8981 */ /* 0x000324000c1e1100 */
[C---:B------:R-:W-:Y:S01]  /*5420*/  IMAD.X R141, R179.reuse, 0x1, R22, P2 ;  /* 0x00000001b38d7824 */ /* 0x040fe200010e0616 */
[----:B------:R-:W-:Y:S01]  /*5430*/  IADD3 R184, P3, R180, R39, RZ ;  /* 0x00000027b4b87210 */ /* 0x000fe20007f7e0ff */
[----:B------:R1:W4:Y:S01]  /*5440*/  @!P0 LDG.E.U8 R61, desc[UR10][R78.64] ;  /* 0x0000000a4e3d8981 */ /* 0x000322000c1e1100 */
[----:B0-----:R-:W-:Y:S01]  /*5450*/  PRMT R65, RZ, 0x7610, R65 ;  /* 0x00007610ff417816 */ /* 0x001fe20000000041 */
[----:B------:R-:W-:Y:S01]  /*5460*/  IMAD.X R77, R179, 0x1, R24, P1 ;  /* 0x00000001b34d7824 */ /* 0x000fe200008e0618 */
[----:B------:R-:W-:-:S02]  /*5470*/  PRMT R62, RZ, 0x7610, R62 ;  /* 0x00007610ff3e7816 */ /* 0x000fc4000000003e */
[C---:B-1----:R-:W-:Y:S02]  /*5480*/  IADD3 R142, P2, R180.reuse, R41, RZ ;  /* 0x00000029b48e7210 */ /* 0x042fe40007f5e0ff */
[----:B------:R0:W4:Y:S01]  /*5490*/  @!P0 LDG.E.U8 R65, desc[UR10][R76.64] ;  /* 0x0000000a4c418981 */ /* 0x000122000c1e1100 */
[C---:B------:R-:W-:Y:S01]  /*54a0*/  IADD3 R78, P1, R180.reuse, R43, RZ ;  /* 0x0000002bb44e7210 */ /* 0x040fe20007f3e0ff */
[C---:B------:R-:W-:Y:S01]  /*54b0*/  IMAD.X R185, R179.reuse, 0x1, R26, P3 ;  /* 0x00000001b3b97824 */ /* 0x040fe200018e061a */
[----:B------:R-:W-:Y:S01]  /*54c0*/  PRMT R63, RZ, 0x7610, R63 ;  /* 0x00007610ff3f7816 */ /* 0x000fe2000000003f */
[C---:B------:R-:W-:Y:S01]  /*54d0*/  IMAD.X R143, R179.reuse, 0x1, R28, P2 ;  /* 0x00000001b38f7824 */ /* 0x040fe200010e061c */
[----:B------:R-:W-:Y:S01]  /*54e0*/  PRMT R64, RZ, 0x7610, R64 ;  /* 0x00007610ff407816 */ /* 0x000fe20000000040 */
[----:B------:R-:W-:Y:S01]  /*54f0*/  IMAD.X R79, R179, 0x1, R30, P1 ;  /* 0x00000001b34f7824 */ /* 0x000fe200008e061e */
[C---:B------:R-:W-:Y:S01]  /*5500*/  IADD3 RZ, P1, R180.reuse, R49, RZ ;  /* 0x00000031b4ff7210 */ /* 0x040fe20007f3e0ff */
[----:B------:R1:W4:Y:S01]  /*5510*/  @!P0 LDG.E.U8 R62, desc[UR10][R66.64] ;  /* 0x0000000a423e8981 */ /* 0x000322000c1e1100 */
[----:B------:R-:W-:-:S02]  /*5520*/  IADD3 RZ, P2, R180, R47, RZ ;  /* 0x0000002fb4ff7210 */ /* 0x000fc40007f5e0ff */
[C---:B0-----:R-:W-:Y:S01]  /*5530*/  IADD3 R76, P3, R180.reuse, R45, RZ ;  /* 0x0000002db44c7210 */ /* 0x041fe20007f7e0ff */
[----:B------:R0:W4:Y:S04]  /*5540*/  @!P0 LDG.E.U8 R63, desc[UR10][R182.64] ;  /* 0x0000000ab63f8981 */ /* 0x000128000c1e1100 */
[----:B------:R0:W4:Y:S01]  /*5550*/  @!P0 LDG.E.U8 R64, desc[UR10][R140.64] ;  /* 0x0000000a8c408981 */ /* 0x000122000c1e1100 */
[C---:B------:R-:W-:Y:S01]  /*5560*/  IMAD.X R77, R179.reuse, 0x1, R32, P3 ;  /* 0x00000001b34d7824 */ /* 0x040fe200018e0620 */
[----:B-1----:R-:W-:Y:S02]  /*5570*/  PRMT R67, RZ, 0x7610, R67 ;  /* 0x00007610ff437816 */ /* 0x002fe40000000043 */
[C---:B------:R-:W-:Y:S01]  /*5580*/  IADD3 RZ, P3, R180.reuse, R51, RZ ;  /* 0x00000033b4ff7210 */ /* 0x040fe20007f7e0ff */
[----:B------:R1:W4:Y:S01]  /*5590*/  @!P0 LDG.E.U8 R205, desc[UR10][R78.64] ;  /* 0x0000000a4ecd8981 */ /* 0x000322000c1e1100 */
[C---:B0-----:R-:W-:Y:S01]  /*55a0*/  IMAD.X R183, R179.reuse, 0x1, R34, P2 ;  /* 0x00000001b3b77824 */ /* 0x041fe200010e0622 */
[C---:B------:R-:W-:Y:S01]  /*55b0*/  IADD3 RZ, P2, R180.reuse, R89, RZ ;  /* 0x00000059b4ff7210 */ /* 0x040fe20007f5e0ff */
[C---:B------:R-:W-:Y:S01]  /*55c0*/  IMAD.IADD R182, R180.reuse, 0x1, R47 ;  /* 0x00000001b4b67824 */ /* 0x040fe200078e022f */
[----:B------:R0:W4:Y:S01]  /*55d0*/  @!P0 LDG.E.U8 R67, desc[UR10][R142.64] ;  /* 0x0000000a8e438981 */ /* 0x000122000c1e1100 */
[----:B------:R-:W-:Y:S01]  /*55e0*/  IMAD.X R141, R179, 0x1, R36, P1 ;  /* 0x00000001b38d7824 */ /* 0x000fe200008e0624 */
[C---:B------:R-:W-:Y:S01]  /*55f0*/  IADD3 RZ, P1, R180.reuse, R91, RZ ;  /* 0x0000005bb4ff7210 */ /* 0x040fe20007f3e0ff */
[C---:B------:R-:W-:Y:S01]  /*5600*/  IMAD.IADD R140, R180.reuse, 0x1, R49 ;  /* 0x00000001b48c7824 */ /* 0x040fe200078e0231 */
[----:B------:R0:W4:Y:S01]  /*5610*/  @!P0 LDG.E.U8 R206, desc[UR10][R76.64] ;  /* 0x0000000a4cce8981 */ /* 0x000122000c1e1100 */
[----:B-1----:R-:W-:-:S02]  /*5620*/  IMAD.IADD R78, R180, 0x1, R51 ;  /* 0x00000001b44e7824 */ /* 0x002fc400078e0233 */
[C---:B------:R-:W-:Y:S01]  /*5630*/  IMAD.X R79, R179.reuse, 0x1, R38, P3 ;  /* 0x00000001b34f7824 */ /* 0x040fe200018e0626 */
[C---:B------:R-:W-:Y:S01]  /*5640*/  IADD3 RZ, P3, R180.reuse, R93, RZ ;  /* 0x0000005db4ff7210 */ /* 0x040fe20007f7e0ff */
[C---:B0-----:R-:W-:Y:S01]  /*5650*/  IMAD.X R143, R179.reuse, 0x1, R40, P2 ;  /* 0x00000001b38f7824 */ /* 0x041fe200010e0628 */
[C---:B------:R-:W-:Y:S01]  /*5660*/  IADD3 RZ, P2, R180.reuse, R95, RZ ;  /* 0x0000005fb4ff7210 */ /* 0x040fe20007f5e0ff */
[----:B------:R0:W4:Y:S01]  /*5670*/  @!P0 LDG.E.U8 R207, desc[UR10][R182.64] ;  /* 0x0000000ab6cf8981 */ /* 0x000122000c1e1100 */
[C---:B------:R-:W-:Y:S01]  /*5680*/  IMAD.X R77, R179.reuse, 0x1, R42, P1 ;  /* 0x00000001b34d7824 */ /* 0x040fe200008e062a */
[C---:B------:R-:W-:Y:S02]  /*5690*/  IADD3 RZ, P1, R180.reuse, R97, RZ ;  /* 0x00000061b4ff7210 */ /* 0x040fe40007f3e0ff */
[----:B------:R1:W4:Y:S01]  /*56a0*/  @!P0 LDG.E.U8 R208, desc[UR10][R140.64] ;  /* 0x0000000a8cd08981 */ /* 0x000322000c1e1100 */
[C---:B------:R-:W-:Y:S02]  /*56b0*/  IMAD.IADD R142, R180.reuse, 0x1, R89 ;  /* 0x00000001b48e7824 */ /* 0x040fe400078e0259 */
[C---:B------:R-:W-:Y:S01]  /*56c0*/  IMAD.IADD R76, R180.reuse, 0x1, R91 ;  /* 0x00000001b44c7824 */ /* 0x040fe200078e025b */
[----:B------:R1:W4:Y:S01]  /*56d0*/  @!P0 LDG.E.U8 R209, desc[UR10][R78.64] ;  /* 0x0000000a4ed18981 */ /* 0x000322000c1e1100 */
[----:B0-----:R-:W-:Y:S01]  /*56e0*/  IMAD.X R183, R179, 0x1, R46, P2 ;  /* 0x00000001b3b77824 */ /* 0x001fe200010e062e */
[----:B------:R-:W-:-:S02]  /*56f0*/  IADD3 RZ, P2, R180, R101, RZ ;  /* 0x00000065b4ff7210 */ /* 0x000fc40007f5e0ff */
[----:B------:R0:W4:Y:S01]  /*5700*/  @!P0 LDG.E.U8 R210, desc[UR10][R142.64] ;  /* 0x0000000a8ed28981 */ /* 0x000122000c1e1100 */
[C---:B-1----:R-:W-:Y:S02]  /*5710*/  IMAD.IADD R140, R180.reuse, 0x1, R93 ;  /* 0x00000001b48c7824 */ /* 0x042fe400078e025d */
[C---:B------:R-:W-:Y:S01]  /*5720*/  IMAD.X R141, R179.reuse, 0x1, R44, P3 ;  /* 0x00000001b38d7824 */ /* 0x040fe200018e062c */
[C---:B------:R-:W-:Y:S01]  /*5730*/  IADD3 RZ, P3, R180.reuse, R99, RZ ;  /* 0x00000063b4ff7210 */ /* 0x040fe20007f7e0ff */
[C---:B------:R-:W-:Y:S01]  /*5740*/  IMAD.X R79, R179.reuse, 0x1, R48, P1 ;  /* 0x00000001b34f7824 */ /* 0x040fe200008e0630 */
[C---:B------:R-:W-:Y:S01]  /*5750*/  IADD3 RZ, P1, R180.reuse, R103, RZ ;  /* 0x00000067b4ff7210 */ /* 0x040fe20007f3e0ff */
[----:B------:R1:W4:Y:S01]  /*5760*/  @!P0 LDG.E.U8 R211, desc[UR10][R76.64] ;  /* 0x0000000a4cd38981 */ /* 0x000322000c1e1100 */
[C---:B------:R-:W-:Y:S02]  /*5770*/  IMAD.IADD R182, R180.reuse, 0x1, R95 ;  /* 0x00000001b4b67824 */ /* 0x040fe400078e025f */
[C---:B------:R-:W-:Y:S01]  /*5780*/  IMAD.IADD R78, R180.reuse, 0x1, R97 ;  /* 0x00000001b44e7824 */ /* 0x040fe200078e0261 */
[----:B------:R1:W4:Y:S01]  /*5790*/  @!P0 LDG.E.U8 R212, desc[UR10][R140.64] ;  /* 0x0000000a8cd48981 */ /* 0x000322000c1e1100 */
[----:B0-----:R-:W-:Y:S01]  /*57a0*/  IMAD.X R143, R179, 0x1, R88, P2 ;  /* 0x00000001b38f7824 */ /* 0x001fe200010e0658 */
[C---:B------:R-:W-:Y:S01]  /*57b0*/  IADD3 RZ, P2, R180.reuse, R107, RZ ;  /* 0x0000006bb4ff7210 */ /* 0x040fe20007f5e0ff */
[C---:B------:R-:W-:Y:S01]  /*57c0*/  IMAD.IADD R142, R180.reuse, 0x1, R101 ;  /* 0x00000001b48e7824 */ /* 0x040fe200078e0265 */
[----:B------:R0:W4:Y:S01]  /*57d0*/  @!P0 LDG.E.U8 R213, desc[UR10][R182.64] ;  /* 0x0000000ab6d58981 */ /* 0x000122000c1e1100 */
[----:B-1----:R-:W-:-:S02]  /*57e0*/  IMAD.IADD R76, R180, 0x1, R99 ;  /* 0x00000001b44c7824 */ /* 0x002fc400078e0263 */
[C---:B------:R-:W-:Y:S01]  /*57f0*/  IMAD.X R77, R179.reuse, 0x1, R50, P3 ;  /* 0x00000001b34d7824 */ /* 0x040fe200018e0632 */
[C---:B------:R-:W-:Y:S01]  /*5800*/  IADD3 RZ, P3, R180.reuse, R105, RZ ;  /* 0x00000069b4ff7210 */ /* 0x040fe20007f7e0ff */
[C---:B------:R-:W-:Y:S01]  /*5810*/  IMAD.X R141, R179.reuse, 0x1, R90, P1 ;  /* 0x00000001b38d7824 */ /* 0x040fe200008e065a */
[C---:B------:R-:W-:Y:S01]  /*5820*/  IADD3 RZ, P1, R180.reuse, R109, RZ ;  /* 0x0000006db4ff7210 */ /* 0x040fe20007f3e0ff */
[----:B------:R1:W4:Y:S01]  /*5830*/  @!P0 LDG.E.U8 R214, desc[UR10][R78.64] ;  /* 0x0000000a4ed68981 */ /* 0x000322000c1e1100 */
[C---:B------:R-:W-:Y:S02]  /*5840*/  IMAD.IADD R140, R180.reuse, 0x1, R103 ;  /* 0x00000001b48c7824 */ /* 0x040fe400078e0267 */
[----:B0-----:R-:W-:Y:S01]  /*5850*/  IMAD.X R183, R179, 0x1, R94, P2 ;  /* 0x00000001b3b77824 */ /* 0x001fe200010e065e */
[----:B------:R0:W4:Y:S01]  /*5860*/  @!P0 LDG.E.U8 R215, desc[UR10][R76.64] ;  /* 0x0000000a4cd78981 */ /* 0x000122000c1e1100 */
[C---:B------:R-:W-:Y:S01]  /*5870*/  IADD3 RZ, P2, R180.reuse, R113, RZ ;  /* 0x00000071b4ff7210 */ /* 0x040fe20007f5e0ff */
[----:B------:R-:W-:-:S02]  /*5880*/  IMAD.IADD R182, R180, 0x1, R107 ;  /* 0x00000001b4b67824 */ /* 0x000fc400078e026b */
[----:B------:R0:W4:Y:S01]  /*5890*/  @!P0 LDG.E.U8 R216, desc[UR10][R142.64] ;  /* 0x0000000a8ed88981 */ /* 0x000122000c1e1100 */
[C---:B-1----:R-:W-:Y:S02]  /*58a0*/  IMAD.IADD R78, R180.reuse, 0x1, R105 ;  /* 0x00000001b44e7824 */ /* 0x042fe400078e0269 */
[C---:B------:R-:W-:Y:S01]  /*58b0*/  IMAD.X R79, R179.reuse, 0x1, R92, P3 ;  /* 0x00000001b34f7824 */ /* 0x040fe200018e065c */
[C---:B------:R-:W-:Y:S01]  /*58c0*/  IADD3 RZ, P3, R180.reuse, R111, RZ ;  /* 0x0000006fb4ff7210 */ /* 0x040fe20007f7e0ff */
[C---:B0-----:R-:W-:Y:S01]  /*58d0*/  IMAD.X R77, R179.reuse, 0x1, R96, P1 ;  /* 0x00000001b34d7824 */ /* 0x041fe200008e0660 */
[C---:B------:R-:W-:Y:S01]  /*58e0*/  IADD3 RZ, P1, R180.reuse, R115, RZ ;  /* 0x00000073b4ff7210 */ /* 0x040fe20007f3e0ff */
[----:B------:R0:W4:Y:S01]  /*58f0*/  @!P0 LDG.E.U8 R217, desc[UR10][R140.64] ;  /* 0x0000000a8cd98981 */ /* 0x000122000c1e1100 */
[C---:B------:R-:W-:Y:S02]  /*5900*/  IMAD.IADD R76, R180.reuse, 0x1, R109 ;  /* 0x00000001b44c7824 */ /* 0x040fe400078e026d */
[----:B------:R-:W-:Y:S01]  /*5910*/  IMAD.X R143, R179, 0x1, R100, P2 ;  /* 0x00000001b38f7824 */ /* 0x000fe200010e0664 */
[----:B------:R1:W4:Y:S01]  /*5920*/  @!P0 LDG.E.U8 R218, desc[UR10][R78.64] ;  /* 0x0000000a4eda8981 */ /* 0x000322000c1e1100 */
[C---:B------:R-:W-:Y:S01]  /*5930*/  IADD3 RZ, P2, R180.reuse, R119, RZ ;  /* 0x00000077b4ff7210 */ /* 0x040fe20007f5e0ff */
[----:B------:R-:W-:-:S02]  /*5940*/  IMAD.IADD R142, R180, 0x1, R113 ;  /* 0x00000001b48e7824 */ /* 0x000fc400078e0271 */
[----:B------:R1:W4:Y:S01]  /*5950*/  @!P0 LDG.E.U8 R219, desc[UR10][R182.64] ;  /* 0x0000000ab6db8981 */ /* 0x000322000c1e1100 */
[C---:B0-----:R-:W-:Y:S02]  /*5960*/  IMAD.IADD R140, R180.reuse, 0x1, R111 ;  /* 0x00000001b48c7824 */ /* 0x041fe400078e026f */
[C---:B------:R-:W-:Y:S01]  /*5970*/  IMAD.X R141, R179.reuse, 0x1, R98, P3 ;  /* 0x00000001b38d7824 */ /* 0x040fe200018e0662 */
[C---:B------:R-:W-:Y:S01]  /*5980*/  IADD3 RZ, P3, R180.reuse, R117, RZ ;  /* 0x00000075b4ff7210 */ /* 0x040fe20007f7e0ff */
[C---:B-1----:R-:W-:Y:S01]  /*5990*/  IMAD.X R79, R179.reuse, 0x1, R102, P1 ;  /* 0x00000001b34f7824 */ /* 0x042fe200008e0666 */
        /* <DEDUP_REMOVED lines=63> */
[C---:B------:R-:W-:Y:S01]  /*5d90*/  IMAD.IADD R142, R180.reuse, 0x1, R156 ;  /* 0x00000001b48e7824 */ /* 0x040fe200078e029c */
[----:B------:R1:W4:Y:S01]  /*5da0*/  @!P0 LDG.E.U8 R236, desc[UR10][R78.64] ;  /* 0x0000000a4eec8981 */ /* 0x000322000c1e1100 */
[----:B------:R-:W-:Y:S01]  /*5db0*/  IMAD.X R143, R179, 0x1, R144, P3 ;  /* 0x00000001b38f7824 */ /* 0x000fe200018e0690 */
[----:B------:R-:W-:-:S02]  /*5dc0*/  IADD3 RZ, P3, R180, R147, RZ ;  /* 0x00000093b4ff7210 */ /* 0x000fc40007f7e0ff */
[----:B------:R1:W4:Y:S01]  /*5dd0*/  @!P0 LDG.E.U8 R237, desc[UR10][R182.64] ;  /* 0x0000000ab6ed8981 */ /* 0x000322000c1e1100 */
[C---:B0-----:R-:W-:Y:S01]  /*5de0*/  IMAD.X R141, R179.reuse, 0x1, R148, P2 ;  /* 0x00000001b38d7824 */ /* 0x041fe200010e0694 */
[C---:B------:R-:W-:Y:S02]  /*5df0*/  IADD3 RZ, P2, R180.reuse, R151, RZ ;  /* 0x00000097b4ff7210 */ /* 0x040fe40007f5e0ff */
[----:B------:R0:W4:Y:S01]  /*5e00*/  @!P0 LDG.E.U8 R238, desc[UR10][R76.64] ;  /* 0x0000000a4cee8981 */ /* 0x000122000c1e1100 */
[----:B-1----:R-:W-:Y:S01]  /*5e10*/  IMAD.X R79, R179, 0x1, R152, P1 ;  /* 0x00000001b34f7824 */ /* 0x002fe200008e0698 */
[C---:B------:R-:W-:Y:S02]  /*5e20*/  IADD3 RZ, P1, R180.reuse, R155, RZ ;  /* 0x0000009bb4ff7210 */ /* 0x040fe40007f3e0ff */
[----:B------:R1:W4:Y:S01]  /*5e30*/  @!P0 LDG.E.U8 R239, desc[UR10][R142.64] ;  /* 0x0000000a8eef8981 */ /* 0x000322000c1e1100 */
[C---:B------:R-:W-:Y:S02]  /*5e40*/  IMAD.IADD R140, R180.reuse, 0x1, R158 ;  /* 0x00000001b48c7824 */ /* 0x040fe400078e029e */
[----:B------:R-:W-:-:S02]  /*5e50*/  IMAD.IADD R78, R180, 0x1, R160 ;  /* 0x00000001b44e7824 */ /* 0x000fc400078e02a0 */
[C---:B------:R-:W-:Y:S01]  /*5e60*/  IMAD.X R183, R179.reuse, 0x1, R134, P2 ;  /* 0x00000001b3b77824 */ /* 0x040fe200010e0686 */
[C---:B------:R-:W-:Y:S01]  /*5e70*/  IADD3 RZ, P2, R180.reuse, R159, RZ ;  /* 0x0000009fb4ff7210 */ /* 0x040fe20007f5e0ff */
[C---:B0-----:R-:W-:Y:S01]  /*5e80*/  IMAD.IADD R76, R180.reuse, 0x1, R147 ;  /* 0x00000001b44c7824 */ /* 0x041fe200078e0293 */
[----:B------:R-:W-:Y:S01]  /*5e90*/  PRMT R66, RZ, 0x7610, R66 ;  /* 0x00007610ff427816 */ /* 0x000fe20000000042 */
[C---:B------:R-:W-:Y:S01]  /*5ea0*/  IMAD.X R77, R179.reuse, 0x1, R130, P3 ;  /* 0x00000001b34d7824 */ /* 0x040fe200018e0682 */
[C---:B------:R-:W-:Y:S01]  /*5eb0*/  IADD3 RZ, P3, R180.reuse, R157, RZ ;  /* 0x0000009db4ff7210 */ /* 0x040fe20007f7e0ff */
[----:B-1----:R-:W-:Y:S01]  /*5ec0*/  IMAD.X R143, R179, 0x1, R138, P1 ;  /* 0x00000001b38f7824 */ /* 0x002fe200008e068a */
[C---:B------:R-:W-:Y:S01]  /*5ed0*/  IADD3 RZ, P1, R180.reuse, R161, RZ ;  /* 0x000000a1b4ff7210 */ /* 0x040fe20007f3e0ff */
[----:B------:R0:W4:Y:S01]  /*5ee0*/  @!P0 LDG.E.U8 R240, desc[UR10][R140.64] ;  /* 0x0000000a8cf08981 */ /* 0x000122000c1e1100 */
[C---:B------:R-:W-:Y:S02]  /*5ef0*/  IMAD.IADD R182, R180.reuse, 0x1, R151 ;  /* 0x00000001b4b67824 */ /* 0x040fe400078e0297 */
[C---:B------:R-:W-:Y:S01]  /*5f00*/  IMAD.IADD R142, R180.reuse, 0x1, R155 ;  /* 0x00000001b48e7824 */ /* 0x040fe200078e029b */
[----:B------:R1:W4:Y:S04]  /*5f10*/  @!P0 LDG.E.U8 R241, desc[UR10][R78.64] ;  /* 0x0000000a4ef18981 */ /* 0x000328000c1e1100 */
[----:B------:R1:W4:Y:S01]  /*5f20*/  @!P0 LDG.E.U8 R242, desc[UR10][R76.64] ;  /* 0x0000000a4cf28981 */ /* 0x000322000c1e1100 */
[----:B0-----:R-:W-:-:S02]  /*5f30*/  IMAD.IADD R140, R180, 0x1, R157 ;  /* 0x00000001b48c7824 */ /* 0x001fc400078e029d */
[C---:B------:R-:W-:Y:S01]  /*5f40*/  IMAD.X R141, R179.reuse, 0x1, R146, P3 ;  /* 0x00000001b38d7824 */ /* 0x040fe200018e0692 */
[----:B------:R-:W4:Y:S01]  /*5f50*/  @!P0 LDG.E.U8 R66, desc[UR10][R184.64] ;  /* 0x0000000ab8428981 */ /* 0x000f22000c1e1100 */
[C---:B-1----:R-:W-:Y:S02]  /*5f60*/  IMAD.IADD R78, R180.reuse, 0x1, R159 ;  /* 0x00000001b44e7824 */ /* 0x042fe400078e029f */
[C---:B------:R-:W-:Y:S01]  /*5f70*/  IMAD.X R79, R179.reuse, 0x1, R150, P2 ;  /* 0x00000001b34f7824 */ /* 0x040fe200010e0696 */
[----:B------:R-:W4:Y:S01]  /*5f80*/  @!P0 LDG.E.U8 R243, desc[UR10][R182.64] ;  /* 0x0000000ab6f38981 */ /* 0x000f22000c1e1100 */
[----:B------:R-:W-:Y:S02]  /*5f90*/  IMAD.IADD R76, R180, 0x1, R161 ;  /* 0x00000001b44c7824 */ /* 0x000fe400078e02a1 */
[----:B------:R-:W-:Y:S01]  /*5fa0*/  IMAD.X R77, R179, 0x1, R154, P1 ;  /* 0x00000001b34d7824 */ /* 0x000fe200008e069a */
[----:B------:R0:W4:Y:S04]  /*5fb0*/  @!P0 LDG.E.U8 R244, desc[UR10][R142.64] ;  /* 0x0000000a8ef48981 */ /* 0x000128000c1e1100 */
[----:B------:R-:W4:Y:S04]  /*5fc0*/  @!P0 LDG.E.U8 R245, desc[UR10][R140.64] ;  /* 0x0000000a8cf58981 */ /* 0x000f28000c1e1100 */
[----:B------:R-:W4:Y:S04]  /*5fd0*/  @!P0 LDG.E.U8 R246, desc[UR10][R78.64] ;  /* 0x0000000a4ef68981 */ /* 0x000f28000c1e1100 */
[----:B------:R1:W4:Y:S01]  /*5fe0*/  @!P0 LDG.E.U8 R247, desc[UR10][R76.64] ;  /* 0x0000000a4cf78981 */ /* 0x000322000c1e1100 */
[--C-:B0-----:R-:W-:Y:S01]  /*5ff0*/  SHF.R.U32.HI R142, RZ, 0x2, R249.reuse ;  /* 0x00000002ff8e7819 */ /* 0x101fe200000116f9 */
[----:B------:R-:W-:Y:S01]  /*6000*/  IMAD.SHL.U32 R143, R249, 0x40, RZ ;  /* 0x00000040f98f7824 */ /* 0x000fe200078e00ff */
[----:B------:R-:W-:-:S02]  /*6010*/  SHF.R.S32.HI R179, RZ, 0x1, R249 ;  /* 0x00000001ffb37819 */ /* 0x000fc400000114f9 */
[----:B------:R-:W-:-:S04]  /*6020*/  SGXT.U32 R142, R142, 0x3 ;  /* 0x000000038e8e781a */ /* 0x000fc80000000000 */
[----:B------:R-:W-:Y:S02]  /*6030*/  LOP3.LUT R182, R142, 0x40, R143, 0xf8, !PT ;  /* 0x000000408eb67812 */ /* 0x000fe400078ef88f */
[----:B------:R-:W-:-:S04]  /*6040*/  SGXT R143, R179, 0x1 ;  /* 0x00000001b38f781a */ /* 0x000fc80000000200 */
[----:B------:R-:W-:Y:S02]  /*6050*/  LOP3.LUT R182, R182, 0x88, R143, 0xf8, !PT ;  /* 0x00000088b6b67812 */ /* 0x000fe400078ef88f */
[----:B------:R-:W-:Y:S02]  /*6060*/  LOP3.LUT R142, R181, 0x90, RZ, 0xc0, !PT ;  /* 0x00000090b58e7812 */ /* 0x000fe400078ec0ff */
[----:B------:R-:W-:Y:S01]  /*6070*/  LOP3.LUT R179, R182, 0x8, RZ, 0x3c, !PT ;  /* 0x00000008b6b37812 */ /* 0x000fe200078e3cff */
[----:B-1----:R-:W-:Y:S01]  /*6080*/  LDS.U8 R76, [R182+UR5] ;  /* 0x00000005b64c7984 */ /* 0x002fe20008000000 */
[----:B------:R-:W-:-:S03]  /*6090*/  LOP3.LUT R249, R142, 0x7f, R249, 0x78, !PT ;  /* 0x0000007f8ef97812 */ /* 0x000fc600078e78f9 */
[----:B------:R-:W0:Y:S04]  /*60a0*/  LDS.U8 R77, [R182+UR5+0x10] ;  /* 0x00001005b64d7984 */ /* 0x000e280008000000 */
[----:B------:R-:W-:Y:S04]  /*60b0*/  LDS.U8 R195, [R182+UR5+0x20] ;  /* 0x00002005b6c37984 */ /* 0x000fe80008000000 */
[----:B------:R-:W-:Y:S04]  /*60c0*/  LDS.U8 R198, [R182+UR5+0x30] ;  /* 0x00003005b6c67984 */ /* 0x000fe80008000000 */
[----:B------:R-:W-:Y:S04]  /*60d0*/  LDS.U8 R78, [R182+UR5+0x100] ;  /* 0x00010005b64e7984 */ /* 0x000fe80008000000 */
[----:B------:R-:W1:Y:S04]  /*60e0*/  LDS.U8 R79, [R182+UR5+0x110] ;  /* 0x00011005b64f7984 */ /* 0x000e680008000000 */
[----:B------:R-:W-:Y:S04]  /*60f0*/  LDS.U8 R197, [R182+UR5+0x120] ;  /* 0x00012005b6c57984 */ /* 0x000fe80008000000 */
        /* <DEDUP_REMOVED lines=9> */
[----:B------:R-:W-:Y:S04]  /*6190*/  LDS.U8 R140, [R179+UR5] ;  /* 0x00000005b38c7984 */ /* 0x000fe80008000000 */
[----:B------:R-:W1:Y:S04]  /*61a0*/  LDS.U8 R141, [R179+UR5+0x10] ;  /* 0x00001005b38d7984 */ /* 0x000e680008000000 */
        /* <DEDUP_REMOVED lines=13> */
[----:B------:R-:W-:Y:S01]  /*6280*/  LDS.U8 R179, [R179+UR5+0x330] ;  /* 0x00033005b3b37984 */ /* 0x000fe20008000000 */
[----:B------:R-:W-:Y:S06]  /*6290*/  BAR.SYNC.DEFER_BLOCKING 0x0 ;  /* 0x0000000000007b1d */ /* 0x000fec0000010000 */
[----:B--2---:R2:W-:Y:S02]  /*62a0*/  STS.U8 [R249+UR5+0x400], R203 ;  /* 0x000400cbf9007988 */ /* 0x0045e40008000005 */
[----:B--2---:R-:W2:Y:S02]  /*62b0*/  S2R R203, SR_TID.X ;  /* 0x0000000000cb7919 */ /* 0x004ea40000002100 */
[----:B------:R2:W-:Y:S01]  /*62c0*/  STS.U8 [R249+UR5], R248 ;  /* 0x000000f8f9007988 */ /* 0x0005e20008000005 */
[----:B------:R-:W0:Y:S03]  /*62d0*/  S2UR UR7, SR_CgaCtaId ;  /* 0x00000000000779c3 */ /* 0x000e260000008800 */
[----:B-----5:R-:W-:Y:S04]  /*62e0*/  STS.U8 [R249+UR5+0x200], R251 ;  /* 0x000200fbf9007988 */ /* 0x020fe80008000005 */
[----:B---3--:R-:W-:Y:S01]  /*62f0*/  STS.U8 [R249+UR5+0x600], R250 ;  /* 0x000600faf9007988 */ /* 0x008fe20008000005 */
[----:B--2---:R-:W-:-:S04]  /*6300*/  SHF.R.S32.HI R248, RZ, 0x7, R203 ;  /* 0x00000007fff87819 */ /* 0x004fc800000114cb */
[----:B------:R-:W-:-:S04]  /*6310*/  SGXT R248, R248, 0x1 ;  /* 0x00000001f8f8781a */ /* 0x000fc80000000200 */
[----:B------:R-:W-:-:S04]  /*6320*/  LOP3.LUT R248, R248, 0x90, RZ, 0xc0, !PT ;  /* 0x00000090f8f87812 */ /* 0x000fc800078ec0ff */
[----:B------:R-:W-:-:S04]  /*6330*/  LOP3.LUT R248, R248, 0x7f, R203, 0x78, !PT ;  /* 0x0000007ff8f87812 */ /* 0x000fc800078e78cb */
[----:B------:R-:W-:Y:S01]  /*6340*/  LOP3.LUT R248, R248, 0x20, RZ, 0x3c, !PT ;  /* 0x00000020f8f87812 */ /* 0x000fe200078e3cff */
[----:B----4-:R2:W-:Y:S04]  /*6350*/  STS.U8 [R249+UR5+0x800], R252 ;  /* 0x000800fcf9007988 */ /* 0x0105e80008000005 */
[----:B------:R-:W-:Y:S04]  /*6360*/  STS.U8 [R249+UR5+0xa00], R57 ;  /* 0x000a0039f9007988 */ /* 0x000fe80008000005 */
        /* <DEDUP_REMOVED lines=57> */
[----:B------:R-:W-:Y:S01]  /*6700*/  STS.U8 [R248+UR5+0x3f00], R247 ;  /* 0x003f00f7f8007988 */ /* 0x000fe20008000005 */
[C---:B--2---:R-:W-:Y:S01]  /*6710*/  IMAD.SHL.U32 R252, R203.reuse, 0x40, RZ ;  /* 0x00000040cbfc7824 */ /* 0x044fe200078e00ff */
[----:B------:R-:W-:Y:S01]  /*6720*/  UMOV UR6, 0x400 ;  /* 0x0000040000067882 */ /* 0x000fe20000000000 */
[C---:B------:R-:W-:Y:S01]  /*6730*/  IMAD.SHL.U32 R250, R203.reuse, 0x10, RZ ;  /* 0x00000010cbfa7824 */ /* 0x040fe200078e00ff */
[----:B0-----:R-:W-:Y:S01]  /*6740*/  ULEA UR6, UR7, UR6, 0x18 ;  /* 0x0000000607067291 */ /* 0x001fe2000f8ec03f */
[C---:B------:R-:W-:Y:S01]  /*6750*/  IMAD.SHL.U32 R251, R203.reuse, 0x8, RZ ;  /* 0x00000008cbfb7824 */ /* 0x040fe200078e00ff */
[----:B------:R-:W-:Y:S01]  /*6760*/  LOP3.LUT R252, R252, 0x1c0, RZ, 0xc0, !PT ;  /* 0x000001c0fcfc7812 */ /* 0x000fe200078ec0ff */
[----:B------:R-:W-:Y:S01]  /*6770*/  IMAD.SHL.U32 R203, R203, 0x2, RZ ;  /* 0x00000002cbcb7824 */ /* 0x000fe200078e00ff */
[----:B------:R-:W-:-:S04]  /*6780*/  LOP3.LUT R250, R250, 0xe00, RZ, 0xc0, !PT ;  /* 0x00000e00fafa7812 */ /* 0x000fc800078ec0ff */
[----:B------:R-:W-:Y:S02]  /*6790*/  LOP3.LUT R203, R251, 0x30, R203, 0x48, !PT ;  /* 0x00000030fbcb7812 */ /* 0x000fe400078e48cb */
[----:B------:R-:W-:-:S05]  /*67a0*/  IADD3 R250, R250, UR6, R252 ;  /* 0x00000006fafa7c10 */ /* 0x000fca000fffe0fc */
[----:B------:R-:W-:Y:S01]  /*67b0*/  IMAD.IADD R203, R203, 0x1, R250 ;  /* 0x00000001cbcb7824 */ /* 0x000fe200078e02fa */
[----:B------:R-:W-:Y:S06]  /*67c0*/  BAR.SYNC.DEFER_BLOCKING 0x0 ;  /* 0x0000000000007b1d */ /* 0x000fec0000010000 */
[----:B------:R-:W0:Y:S04]  /*67d0*/  LDSM.16.M88.4 R52, [R203] ;  /* 0x00000000cb34783b */ /* 0x000e280000000200 */
[----:B------:R-:W2:Y:S04]  /*67e0*/  LDSM.16.M88.4 R56, [R203+0x1000] ;  /* 0x00100000cb38783b */ /* 0x000ea80000000200 */
[----:B------:R-:W3:Y:S04]  /*67f0*/  LDSM.16.M88.4 R60, [R203+0x2000] ;  /* 0x00200000cb3c783b */ /* 0x000ee80000000200 */
[----:B------:R-:W4:Y:S01]  /*6800*/  LDSM.16.M88.4 R64, [R203+0x3000] ;  /* 0x00300000cb40783b */ /* 0x000f220000000200 */
[----:B------:R-:W-:-:S02]  /*6810*/  IMAD R76, R77, 0x100, R76 ;  /* 0x000001004d4c7824 */ /* 0x000fc400078e024c */
[----:B-1----:R-:W-:Y:S02]  /*6820*/  IMAD R78, R79, 0x100, R78 ;  /* 0x000001004f4e7824 */ /* 0x002fe400078e024e */
[----:B------:R-:W-:Y:S02]  /*6830*/  IMAD R77, R141, 0x100, R140 ;  /* 0x000001008d4d7824 */ /* 0x000fe400078e028c */
[----:B------:R-:W-:Y:S01]  /*6840*/  IMAD R79, R143, 0x100, R142 ;  /* 0x000001008f4f7824 */ /* 0x000fe200078e028e */
[----:B------:R-:W-:Y:S02]  /*6850*/  F2FP.F16.E4M3.UNPACK_B R76, R76 ;  /* 0x0000004cff4c723e */ /* 0x000fe400020006ff */
[----:B------:R-:W-:Y:S02]  /*6860*/  F2FP.F16.E4M3.UNPACK_B R78, R78 ;  /* 0x0000004eff4e723e */ /* 0x000fe400020006ff */
[----:B------:R-:W-:Y:S02]  /*6870*/  F2FP.F16.E4M3.UNPACK_B R77, R77 ;  /* 0x0000004dff4d723e */ /* 0x000fe400020006ff */
[----:B------:R-:W-:-:S02]  /*6880*/  F2FP.F16.E4M3.UNPACK_B R79, R79 ;  /* 0x0000004fff4f723e */ /* 0x000fc400020006ff */
[----:B0-----:R-:W-:Y:S02]  /*6890*/  F2FP.F16.E4M3.UNPACK_B R140, R52 ;  /* 0x00000034ff8c723e */ /* 0x001fe400020006ff */
[----:B------:R-:W-:Y:S02]  /*68a0*/  F2FP.F16.E4M3.UNPACK_B R141, R53 ;  /* 0x00000035ff8d723e */ /* 0x000fe400020006ff */
[----:B--2---:R-:W-:Y:S02]  /*68b0*/  F2FP.F16.E4M3.UNPACK_B R142, R56 ;  /* 0x00000038ff8e723e */ /* 0x004fe400020006ff */
[----:B------:R-:W-:-:S03]  /*68c0*/  F2FP.F16.E4M3.UNPACK_B R143, R57 ;  /* 0x00000039ff8f723e */ /* 0x000fc600020006ff */
[C---:B------:R-:W-:Y:S06]  /*68d0*/  HMMA.16816.F32 R84, R76.reuse, R140, R84 ;  /* 0x0000008c4c54723c */ /* 0x040fec0000001854 */
[----:B------:R-:W-:Y:S01]  /*68e0*/  HMMA.16816.F32 R72, R76, R142, R72 ;  /* 0x0000008e4c48723c */ /* 0x000fe20000001848 */
[----:B---3--:R-:W-:Y:S02]  /*68f0*/  F2FP.F16.E4M3.UNPACK_B R140, R60 ;  /* 0x0000003cff8c723e */ /* 0x008fe400020006ff */
[----:B------:R-:W-:-:S04]  /*6900*/  F2FP.F16.E4M3.UNPACK_B R141, R61 ;  /* 0x0000003dff8d723e */ /* 0x000fc800020006ff */
[----:B----4-:R-:W-:Y:S02]  /*6910*/  F2FP.F16.E4M3.UNPACK_B R142, R64 ;  /* 0x00000040ff8e723e */ /* 0x010fe400020006ff */
[----:B------:R-:W-:Y:S01]  /*6920*/  F2FP.F16.E4M3.UNPACK_B R143, R65 ;  /* 0x00000041ff8f723e */ /* 0x000fe200020006ff */
[----:B------:R-:W-:Y:S01]  /*6930*/  HMMA.16816.F32 R68, R76, R140, R68 ;  /* 0x0000008c4c44723c */ /* 0x000fe20000001844 */
[----:B------:R-:W-:-:S05]  /*6940*/  IMAD R195, R198, 0x100, R195 ;  /* 0x00000100c6c37824 */ /* 0x000fca00078e02c3 */
[----:B------:R-:W-:Y:S01]  /*6950*/  HMMA.16816.F32 R80, R76, R142, R80 ;  /* 0x0000008e4c50723c */ /* 0x000fe20000001850 */
[----:B------:R-:W-:Y:S02]  /*6960*/  IMAD R197, R200, 0x100, R197 ;  /* 0x00000100c8c57824 */ /* 0x000fe400078e02c5 */
[----:B------:R-:W-:Y:S02]  /*6970*/  IMAD R199, R202, 0x100, R199 ;  /* 0x00000100cac77824 */ /* 0x000fe400078e02c7 */
[----:B------:R-:W-:Y:S01]  /*6980*/  IMAD R201, R204, 0x100, R201 ;  /* 0x00000100ccc97824 */ /* 0x000fe200078e02c9 */
[----:B------:R-:W-:Y:S02]  /*6990*/  F2FP.F16.E4M3.UNPACK_B R52, R52.H1 ;  /* 0x00000034ff34723e */ /* 0x000fe400030006ff */
[----:B------:R-:W-:Y:S02]  /*69a0*/  F2FP.F16.E4M3.UNPACK_B R76, R195 ;  /* 0x000000c3ff4c723e */ /* 0x000fe400020006ff */
[----:B------:R-:W-:-:S02]  /*69b0*/  F2FP.F16.E4M3.UNPACK_B R78, R197 ;  /* 0x000000c5ff4e723e */ /* 0x000fc400020006ff */
[----:B------:R-:W-:Y:S02]  /*69c0*/  F2FP.F16.E4M3.UNPACK_B R77, R199 ;  /* 0x000000c7ff4d723e */ /* 0x000fe400020006ff */
[----:B------:R-:W-:Y:S02]  /*69d0*/  F2FP.F16.E4M3.UNPACK_B R79, R201 ;  /* 0x000000c9ff4f723e */ /* 0x000fe400020006ff */
[----:B------:R-:W-:Y:S02]  /*69e0*/  F2FP.F16.E4M3.UNPACK_B R53, R53.H1 ;  /* 0x00000035ff35723e */ /* 0x000fe400030006ff */
[----:B------:R-:W-:Y:S02]  /*69f0*/  F2FP.F16.E4M3.UNPACK_B R56, R56.H1 ;  /* 0x00000038ff38723e */ /* 0x000fe400030006ff */
[----:B------:R-:W-:Y:S01]  /*6a00*/  F2FP.F16.E4M3.UNPACK_B R57, R57.H1 ;  /* 0x00000039ff39723e */ /* 0x000fe200030006ff */
[----:B------:R-:W-:Y:S02]  /*6a10*/  USHF.R.S32.HI UR5, URZ, 0x1f, UR4 ;  /* 0x0000001f3f057899 */ /* 0x000fe40008011404 */
[----:B------:R-:W-:Y:S01]  /*6a20*/  IADD3 R159, P0, R159, UR4, RZ ;  /* 0x000000049f9f7c10 */ /* 0x000fe2000ff1e0ff */
[----:B------:R-:W-:Y:S01]  /*6a30*/  HMMA.16816.F32 R84, R76, R52, R84 ;  /* 0x000000344c54723c */ /* 0x000fe20000001854 */
[----:B------:R-:W-:-:S02]  /*6a40*/  F2FP.F16.E4M3.UNPACK_B R60, R60.H1 ;  /* 0x0000003cff3c723e */ /* 0x000fc400030006ff */
[----:B------:R-:W-:Y:S02]  /*6a50*/  F2FP.F16.E4M3.UNPACK_B R61, R61.H1 ;  /* 0x0000003dff3d723e */ /* 0x000fe400030006ff */
[----:B------:R-:W-:Y:S01]  /*6a60*/  F2FP.F16.E4M3.UNPACK_B R64, R64.H1 ;  /* 0x00000040ff40723e */ /* 0x000fe200030006ff */
[C---:B------:R-:W-:Y:S01]  /*6a70*/  HMMA.16816.F32 R72, R76.reuse, R56, R72 ;  /* 0x000000384c48723c */ /* 0x040fe20000001848 */
[----:B------:R-:W-:Y:S02]  /*6a80*/  F2FP.F16.E4M3.UNPACK_B R65, R65.H1 ;  /* 0x00000041ff41723e */ /* 0x000fe400030006ff */
[----:B------:R-:W-:Y:S02]  /*6a90*/  IADD3.X R150, R150, UR5, RZ, P0, !PT ;  /* 0x0000000596967c10 */ /* 0x000fe400087fe4ff */
[----:B------:R-:W-:Y:S01]  /*6aa0*/  IADD3 R149, P0, R149, UR4, RZ ;  /* 0x0000000495957c10 */ /* 0x000fe2000ff1e0ff */
[----:B------:R-:W-:Y:S01]  /*6ab0*/  HMMA.16816.F32 R68, R76, R60, R68 ;  /* 0x0000003c4c44723c */ /* 0x000fe20000001844 */
[----:B------:R-:W-:-:S02]  /*6ac0*/  IADD3 R161, P5, R161, UR4, RZ ;  /* 0x00000004a1a17c10 */ /* 0x000fc4000ffbe0ff */
[----:B------:R-:W-:Y:S02]  /*6ad0*/  IADD3.X R132, R132, UR5, RZ, P0, !PT ;  /* 0x0000000584847c10 */ /* 0x000fe400087fe4ff */
[----:B------:R-:W-:Y:S01]  /*6ae0*/  IADD3 R131, P0, R131, UR4, RZ ;  /* 0x0000000483837c10 */ /* 0x000fe2000ff1e0ff */
[----:B------:R-:W-:Y:S01]  /*6af0*/  HMMA.16816.F32 R80, R76, R64, R80 ;  /* 0x000000404c50723c */ /* 0x000fe20000001850 */
[----:B------:R-:W-:Y:S01]  /*6b00*/  IADD3 R160, P6, R160, UR4, RZ ;  /* 0x00000004a0a07c10 */ /* 0x000fe2000ffde0ff */
[----:B------:R-:W-:Y:S01]  /*6b10*/  IMAD R187, R190, 0x100, R187 ;  /* 0x00000100bebb7824 */ /* 0x000fe200078e02bb */
[----:B------:R-:W-:Y:S01]  /*6b20*/  IADD3.X R154, R154, UR5, RZ, P5, !PT ;  /* 0x000000059a9a7c10 */ /* 0x000fe2000affe4ff */
[----:B------:R-:W-:Y:S01]  /*6b30*/  IMAD R189, R192, 0x100, R189 ;  /* 0x00000100c0bd7824 */ /* 0x000fe200078e02bd */
[----:B------:R-:W-:Y:S01]  /*6b40*/  IADD3 R158, P1, R158, UR4, RZ ;  /* 0x000000049e9e7c10 */ /* 0x000fe2000ff3e0ff */
[----:B------:R-:W-:Y:S01]  /*6b50*/  IMAD R191, R194, 0x100, R191 ;  /* 0x00000100c2bf7824 */ /* 0x000fe200078e02bf */
[----:B------:R-:W-:Y:S01]  /*6b60*/  IADD3 R157, P2, R157, UR4, RZ ;  /* 0x000000049d9d7c10 */ /* 0x000fe2000ff5e0ff */
[----:B------:R-:W-:Y:S01]  /*6b70*/  IMAD R193, R196, 0x100, R193 ;  /* 0x00000100c4c17824 */ /* 0x000fe200078e02c1 */
[----:B------:R-:W-:-:S02]  /*6b80*/  IADD3 R156, P3, R156, UR4, RZ ;  /* 0x000000049c9c7c10 */ /* 0x000fc4000ff7e0ff */
[----:B------:R-:W-:Y:S02]  /*6b90*/  IADD3 R155, P4, R155, UR4, RZ ;  /* 0x000000049b9b7c10 */ /* 0x000fe4000ff9e0ff */
[----:B------:R-:W-:Y:S02]  /*6ba0*/  IADD3 R153, P5, R153, UR4, RZ ;  /* 0x0000000499997c10 */ /* 0x000fe4000ffbe0ff */
[----:B------:R-:W-:Y:S02]  /*6bb0*/  IADD3.X R118, R118, UR5, RZ, P0, !PT ;  /* 0x0000000576767c10 */ /* 0x000fe400087fe4ff */
[----:B------:R-:W-:Y:S02]  /*6bc0*/  IADD3.X R152, R152, UR5, RZ, P6, !PT ;  /* 0x0000000598987c10 */ /* 0x000fe4000b7fe4ff */
[----:B------:R-:W-:Y:S02]  /*6bd0*/  IADD3 R117, P0, R117, UR4, RZ ;  /* 0x0000000475757c10 */ /* 0x000fe4000ff1e0ff */
[----:B------:R-:W-:-:S02]  /*6be0*/  IADD3 R151, P6, R151, UR4, RZ ;  /* 0x0000000497977c10 */ /* 0x000fc4000ffde0ff */
[----:B------:R-:W-:Y:S02]  /*6bf0*/  IADD3.X R148, R148, UR5, RZ, P1, !PT ;  /* 0x0000000594947c10 */ /* 0x000fe40008ffe4ff */
[----:B------:R-:W-:Y:S02]  /*6c00*/  IADD3.X R146, R146, UR5, RZ, P2, !PT ;  /* 0x0000000592927c10 */ /* 0x000fe400097fe4ff */
[----:B------:R-:W-:Y:S02]  /*6c10*/  IADD3.X R144, R144, UR5, RZ, P3, !PT ;  /* 0x0000000590907c10 */ /* 0x000fe40009ffe4ff */
[----:B------:R-:W-:Y:S02]  /*6c20*/  IADD3.X R138, R138, UR5, RZ, P4, !PT ;  /* 0x000000058a8a7c10 */ /* 0x000fe4000a7fe4ff */
[----:B------:R-:W-:Y:S02]  /*6c30*/  IADD3.X R136, R136, UR5, RZ, P5, !PT ;  /* 0x0000000588887c10 */ /* 0x000fe4000affe4ff */
[----:B------:R-:W-:-:S02]  /*6c40*/  F2FP.F16.E4M3.UNPACK_B R76, R187 ;  /* 0x000000bbff4c723e */ /* 0x000fc400020006ff */
[----:B------:R-:W-:Y:S02]  /*6c50*/  F2FP.F16.E4M3.UNPACK_B R78, R189 ;  /* 0x000000bdff4e723e */ /* 0x000fe400020006ff */
[----:B------:R-:W-:Y:S02]  /*6c60*/  F2FP.F16.E4M3.UNPACK_B R77, R191 ;  /* 0x000000bfff4d723e */ /* 0x000fe400020006ff */
[----:B------:R-:W-:Y:S02]  /*6c70*/  F2FP.F16.E4M3.UNPACK_B R79, R193 ;  /* 0x000000c1ff4f723e */ /* 0x000fe400020006ff */
[----:B------:R-:W-:Y:S02]  /*6c80*/  F2FP.F16.E4M3.UNPACK_B R52, R54 ;  /* 0x00000036ff34723e */ /* 0x000fe400020006ff */
[----:B------:R-:W-:Y:S02]  /*6c90*/  F2FP.F16.E4M3.UNPACK_B R53, R55 ;  /* 0x00000037ff35723e */ /* 0x000fe400020006ff */
[----:B------:R-:W-:-:S02]  /*6ca0*/  F2FP.F16.E4M3.UNPACK_B R56, R58 ;  /* 0x0000003aff38723e */ /* 0x000fc400020006ff */
[----:B------:R-:W-:Y:S02]  /*6cb0*/  F2FP.F16.E4M3.UNPACK_B R57, R59 ;  /* 0x0000003bff39723e */ /* 0x000fe400020006ff */
[----:B------:R-:W-:Y:S02]  /*6cc0*/  IADD3 R147, P1, R147, UR4, RZ ;  /* 0x0000000493937c10 */ /* 0x000fe4000ff3e0ff */
[----:B------:R-:W-:Y:S02]  /*6cd0*/  IADD3 R145, P2, R145, UR4, RZ ;  /* 0x0000000491917c10 */ /* 0x000fe4000ff5e0ff */
[----:B------:R-:W-:Y:S02]  /*6ce0*/  IADD3 R139, P3, R139, UR4, RZ ;  /* 0x000000048b8b7c10 */ /* 0x000fe4000ff7e0ff */
[----:B------:R-:W-:Y:S02]  /*6cf0*/  IADD3 R137, P4, R137, UR4, RZ ;  /* 0x0000000489897c10 */ /* 0x000fe4000ff9e0ff */
[----:B------:R-:W-:-:S02]  /*6d00*/  IADD3 R135, P5, R135, UR4, RZ ;  /* 0x0000000487877c10 */ /* 0x000fc4000ffbe0ff */
[----:B------:R-:W-:Y:S02]  /*6d10*/  IADD3.X R104, R104, UR5, RZ, P0, !PT ;  /* 0x0000000568687c10 */ /* 0x000fe400087fe4ff */
[----:B------:R-:W-:Y:S02]  /*6d20*/  IADD3.X R134, R134, UR5, RZ, P6, !PT ;  /* 0x0000000586867c10 */ /* 0x000fe4000b7fe4ff */
[----:B------:R-:W-:Y:S02]  /*6d30*/  IADD3 R103, P0, R103, UR4, RZ ;  /* 0x0000000467677c10 */ /* 0x000fe4000ff1e0ff */
[----:B------:R-:W-:Y:S02]  /*6d40*/  IADD3 R133, P6, R133, UR4, RZ ;  /* 0x0000000485857c10 */ /* 0x000fe4000ffde0ff */
[----:B------:R-:W-:Y:S02]  /*6d50*/  IADD3.X R130, R130, UR5, RZ, P1, !PT ;  /* 0x0000000582827c10 */ /* 0x000fe40008ffe4ff */
[----:B------:R-:W-:-:S02]  /*6d60*/  IADD3.X R128, R128, UR5, RZ, P2, !PT ;  /* 0x0000000580807c10 */ /* 0x000fc400097fe4ff */
[----:B------:R-:W-:Y:S02]  /*6d70*/  IADD3.X R126, R126, UR5, RZ, P3, !PT ;  /* 0x000000057e7e7c10 */ /* 0x000fe40009ffe4ff */
[----:B------:R-:W-:Y:S02]  /*6d80*/  IADD3.X R124, R124, UR5, RZ, P4, !PT ;  /* 0x000000057c7c7c10 */ /* 0x000fe4000a7fe4ff */
[----:B------:R-:W-:Y:S02]  /*6d90*/  IADD3.X R122, R122, UR5, RZ, P5, !PT ;  /* 0x000000057a7a7c10 */ /* 0x000fe4000affe4ff */
[----:B------:R-:W-:Y:S02]  /*6da0*/  IADD3 R129, P1, R129, UR4, RZ ;  /* 0x0000000481817c10 */ /* 0x000fe4000ff3e0ff */
[----:B------:R-:W-:Y:S02]  /*6db0*/  IADD3 R127, P2, R127, UR4, RZ ;  /* 0x000000047f7f7c10 */ /* 0x000fe4000ff5e0ff */
[----:B------:R-:W-:-:S02]  /*6dc0*/  IADD3 R125, P3, R125, UR4, RZ ;  /* 0x000000047d7d7c10 */ /* 0x000fc4000ff7e0ff */
[----:B------:R-:W-:Y:S02]  /*6dd0*/  IADD3 R123, P4, R123, UR4, RZ ;  /* 0x000000047b7b7c10 */ /* 0x000fe4000ff9e0ff */
[----:B------:R-:W-:Y:S01]  /*6de0*/  IADD3 R121, P5, R121, UR4, RZ ;  /* 0x0000000479797c10 */ /* 0x000fe2000ffbe0ff */
[C---:B------:R-:W-:Y:S01]  /*6df0*/  HMMA.16816.F32 R84, R76.reuse, R52, R84 ;  /* 0x000000344c54723c */ /* 0x040fe20000001854 */
[----:B------:R-:W-:Y:S02]  /*6e00*/  IADD3.X R90, R90, UR5, RZ, P0, !PT ;  /* 0x000000055a5a7c10 */ /* 0x000fe400087fe4ff */
[----:B------:R-:W-:Y:S02]  /*6e10*/  IADD3.X R120, R120, UR5, RZ, P6, !PT ;  /* 0x0000000578787c10 */ /* 0x000fe4000b7fe4ff */
[----:B------:R-:W-:Y:S01]  /*6e20*/  IADD3 R89, P0, R89, UR4, RZ ;  /* 0x0000000459597c10 */ /* 0x000fe2000ff1e0ff */
[----:B------:R-:W-:Y:S01]  /*6e30*/  HMMA.16816.F32 R72, R76, R56, R72 ;  /* 0x000000384c48723c */ /* 0x000fe20000001848 */
[----:B------:R-:W-:-:S02]  /*6e40*/  F2FP.F16.E4M3.UNPACK_B R52, R62 ;  /* 0x0000003eff34723e */ /* 0x000fc400020006ff */
[----:B------:R-:W-:Y:S02]  /*6e50*/  F2FP.F16.E4M3.UNPACK_B R53, R63 ;  /* 0x0000003fff35723e */ /* 0x000fe400020006ff */
[----:B------:R-:W-:Y:S02]  /*6e60*/  IADD3 R119, P6, R119, UR4, RZ ;  /* 0x0000000477777c10 */ /* 0x000fe4000ffde0ff */
[----:B------:R-:W-:Y:S02]  /*6e70*/  F2FP.F16.E4M3.UNPACK_B R56, R66 ;  /* 0x00000042ff38723e */ /* 0x000fe400020006ff */
[----:B------:R-:W-:Y:S02]  /*6e80*/  F2FP.F16.E4M3.UNPACK_B R57, R67 ;  /* 0x00000043ff39723e */ /* 0x000fe400020006ff */
        /* <DEDUP_REMOVED lines=9> */
[----:B------:R-:W-:Y:S02]  /*6f20*/  IADD3 R107, P5, R107, UR4, RZ ;  /* 0x000000046b6b7c10 */ /* 0x000fe4000ffbe0ff */
[----:B------:R-:W-:Y:S02]  /*6f30*/  IADD3.X R40, R40, UR5, RZ, P0, !PT ;  /* 0x0000000528287c10 */ /* 0x000fe400087fe4ff */
[----:B------:R-:W-:Y:S02]  /*6f40*/  IADD3.X R106, R106, UR5, RZ, P6, !PT ;  /* 0x000000056a6a7c10 */ /* 0x000fe4000b7fe4ff */
[----:B------:R-:W-:Y:S02]  /*6f50*/  IADD3 R39, P0, R39, UR4, RZ ;  /* 0x0000000427277c10 */ /* 0x000fe4000ff1e0ff */
[----:B------:R-:W-:Y:S01]  /*6f60*/  IADD3 R105, P6, R105, UR4, RZ ;  /* 0x0000000469697c10 */ /* 0x000fe2000ffde0ff */
[----:B------:R-:W-:Y:S01]  /*6f70*/  HMMA.16816.F32 R68, R76, R52, R68 ;  /* 0x000000344c44723c */ /* 0x000fe20000001844 */
[----:B------:R-:W-:-:S02]  /*6f80*/  IADD3.X R102, R102, UR5, RZ, P1, !PT ;  /* 0x0000000566667c10 */ /* 0x000fc40008ffe4ff */
[----:B------:R-:W-:Y:S02]  /*6f90*/  IADD3.X R100, R100, UR5, RZ, P2, !PT ;  /* 0x0000000564647c10 */ /* 0x000fe400097fe4ff */
[----:B------:R-:W-:Y:S01]  /*6fa0*/  IADD3.X R98, R98, UR5, RZ, P3, !PT ;  /* 0x0000000562627c10 */ /* 0x000fe20009ffe4ff */
[----:B------:R-:W-:Y:S01]  /*6fb0*/  HMMA.16816.F32 R80, R76, R56, R80 ;  /* 0x000000384c50723c */ /* 0x000fe20000001850 */
[----:B------:R-:W-:Y:S02]  /*6fc0*/  IADD3.X R96, R96, UR5, RZ, P4, !PT ;  /* 0x0000000560607c10 */ /* 0x000fe4000a7fe4ff */
[----:B------:R-:W-:Y:S02]  /*6fd0*/  IADD3.X R94, R94, UR5, RZ, P5, !PT ;  /* 0x000000055e5e7c10 */ /* 0x000fe4000affe4ff */
[----:B------:R-:W-:Y:S02]  /*6fe0*/  IADD3 R101, P1, R101, UR4, RZ ;  /* 0x0000000465657c10 */ /* 0x000fe4000ff3e0ff */
[----:B------:R-:W-:-:S02]  /*6ff0*/  IADD3 R99, P2, R99, UR4, RZ ;  /* 0x0000000463637c10 */ /* 0x000fc4000ff5e0ff */
[----:B------:R-:W-:Y:S02]  /*7000*/  IADD3 R97, P3, R97, UR4, RZ ;  /* 0x0000000461617c10 */ /* 0x000fe4000ff7e0ff */
[----:B------:R-:W-:Y:S02]  /*7010*/  IADD3 R95, P4, R95, UR4, RZ ;  /* 0x000000045f5f7c10 */ /* 0x000fe4000ff9e0ff */
[----:B------:R-:W-:Y:S02]  /*7020*/  IADD3 R93, P5, R93, UR4, RZ ;  /* 0x000000045d5d7c10 */ /* 0x000fe4000ffbe0ff */
[----:B------:R-:W-:Y:S02]  /*7030*/  IADD3.X R26, R26, UR5, RZ, P0, !PT ;  /* 0x000000051a1a7c10 */ /* 0x000fe400087fe4ff */
[----:B------:R-:W-:Y:S02]  /*7040*/  IADD3.X R92, R92, UR5, RZ, P6, !PT ;  /* 0x000000055c5c7c10 */ /* 0x000fe4000b7fe4ff */
[----:B------:R-:W-:-:S02]  /*7050*/  IADD3 R25, P0, R25, UR4, RZ ;  /* 0x0000000419197c10 */ /* 0x000fc4000ff1e0ff */
[----:B------:R-:W-:Y:S02]  /*7060*/  IADD3 R91, P6, R91, UR4, RZ ;  /* 0x000000045b5b7c10 */ /* 0x000fe4000ffde0ff */
[----:B------:R-:W-:Y:S02]  /*7070*/  IADD3.X R88, R88, UR5, RZ, P1, !PT ;  /* 0x0000000558587c10 */ /* 0x000fe40008ffe4ff */
[----:B------:R-:W-:Y:S02]  /*7080*/  IADD3.X R50, R50, UR5, RZ, P2, !PT ;  /* 0x0000000532327c10 */ /* 0x000fe400097fe4ff */
[----:B------:R-:W-:Y:S02]  /*7090*/  IADD3.X R48, R48, UR5, RZ, P3, !PT ;  /* 0x0000000530307c10 */ /* 0x000fe40009ffe4ff */
[----:B------:R-:W-:Y:S02]  /*70a0*/  IADD3.X R46, R46, UR5, RZ, P4, !PT ;  /* 0x000000052e2e7c10 */ /* 0x000fe4000a7fe4ff */
[----:B------:R-:W-:-:S02]  /*70b0*/  IADD3.X R44, R44, UR5, RZ, P5, !PT ;  /* 0x000000052c2c7c10 */ /* 0x000fc4000affe4ff */
[----:B------:R-:W-:Y:S02]  /*70c0*/  IADD3 R51, P1, R51, UR4, RZ ;  /* 0x0000000433337c10 */ /* 0x000fe4000ff3e0ff */
[----:B------:R-:W-:Y:S02]  /*70d0*/  IADD3 R49, P2, R49, UR4, RZ ;  /* 0x0000000431317c10 */ /* 0x000fe4000ff5e0ff */
[----:B------:R-:W-:Y:S02]  /*70e0*/  IADD3 R47, P3, R47, UR4, RZ ;  /* 0x000000042f2f7c10 */ /* 0x000fe4000ff7e0ff */
[----:B------:R-:W-:Y:S02]  /*70f0*/  IADD3 R45, P4, R45, UR4, RZ ;  /* 0x000000042d2d7c10 */ /* 0x000fe4000ff9e0ff */
[----:B------:R-:W-:Y:S01]  /*7100*/  IADD3 R43, P5, R43, UR4, RZ ;  /* 0x000000042b2b7c10 */ /* 0x000fe2000ffbe0ff */
[----:B------:R-:W-:Y:S01]  /*7110*/  VIADD R178, R178, 0xffffffff ;  /* 0xffffffffb2b27836 */ /* 0x000fe20000000000 */
[----:B------:R-:W-:-:S02]  /*7120*/  IADD3.X R12, R12, UR5, RZ, P0, !PT ;  /* 0x000000050c0c7c10 */ /* 0x000fc400087fe4ff */
[----:B------:R-:W-:Y:S02]  /*7130*/  IADD3.X R42, R42, UR5, RZ, P6, !PT ;  /* 0x000000052a2a7c10 */ /* 0x000fe4000b7fe4ff */
[----:B------:R-:W-:Y:S02]  /*7140*/  IADD3 R11, P0, R11, UR4, RZ ;  /* 0x000000040b0b7c10 */ /* 0x000fe4000ff1e0ff */
[----:B------:R-:W-:Y:S02]  /*7150*/  IADD3 R41, P6, R41, UR4, RZ ;  /* 0x0000000429297c10 */ /* 0x000fe4000ffde0ff */
[----:B------:R-:W-:Y:S02]  /*7160*/  IADD3.X R38, R38, UR5, RZ, P1, !PT ;  /* 0x0000000526267c10 */ /* 0x000fe40008ffe4ff */
[----:B------:R-:W-:Y:S02]  /*7170*/  IADD3.X R36, R36, UR5, RZ, P2, !PT ;  /* 0x0000000524247c10 */ /* 0x000fe400097fe4ff */
[----:B------:R-:W-:-:S02]  /*7180*/  IADD3.X R34, R34, UR5, RZ, P3, !PT ;  /* 0x0000000522227c10 */ /* 0x000fc40009ffe4ff */
[----:B------:R-:W-:Y:S02]  /*7190*/  IADD3.X R32, R32, UR5, RZ, P4, !PT ;  /* 0x0000000520207c10 */ /* 0x000fe4000a7fe4ff */
[----:B------:R-:W-:Y:S02]  /*71a0*/  IADD3.X R30, R30, UR5, RZ, P5, !PT ;  /* 0x000000051e1e7c10 */ /* 0x000fe4000affe4ff */
[----:B------:R-:W-:Y:S02]  /*71b0*/  IADD3 R37, P1, R37, UR4, RZ ;  /* 0x0000000425257c10 */ /* 0x000fe4000ff3e0ff */
[----:B------:R-:W-:Y:S02]  /*71c0*/  IADD3 R35, P2, R35, UR4, RZ ;  /* 0x0000000423237c10 */ /* 0x000fe4000ff5e0ff */
[----:B------:R-:W-:Y:S02]  /*71d0*/  IADD3 R33, P3, R33, UR4, RZ ;  /* 0x0000000421217c10 */ /* 0x000fe4000ff7e0ff */
[----:B------:R-:W-:-:S02]  /*71e0*/  IADD3 R31, P4, R31, UR4, RZ ;  /* 0x000000041f1f7c10 */ /* 0x000fc4000ff9e0ff */
[----:B------:R-:W-:Y:S01]  /*71f0*/  IADD3 R29, P5, R29, UR4, RZ ;  /* 0x000000041d1d7c10 */ /* 0x000fe2000ffbe0ff */
[----:B------:R-:W-:Y:S01]  /*7200*/  IMAD R52, R185, 0x100, R188 ;  /* 0x00000100b9347824 */ /* 0x000fe200078e02bc */
[----:B------:R-:W-:Y:S01]  /*7210*/  IADD3.X R2, R2, UR5, RZ, P0, !PT ;  /* 0x0000000502027c10 */ /* 0x000fe200087fe4ff */
[----:B------:R-:W-:Y:S01]  /*7220*/  IMAD R183, R183, 0x100, R186 ;  /* 0x00000100b7b77824 */ /* 0x000fe200078e02ba */
[----:B------:R-:W-:Y:S01]  /*7230*/  IADD3.X R28, R28, UR5, RZ, P6, !PT ;  /* 0x000000051c1c7c10 */ /* 0x000fe2000b7fe4ff */
[----:B------:R-:W-:Y:S01]  /*7240*/  IMAD R53, R181, 0x100, R184 ;  /* 0x00000100b5357824 */ /* 0x000fe200078e02b8 */
[----:B------:R-:W-:Y:S01]  /*7250*/  ISETP.NE.U32.AND P0, PT, R178, RZ, PT ;  /* 0x000000ffb200720c */ /* 0x000fe20003f05070 */
[----:B------:R-:W-:Y:S01]  /*7260*/  IMAD R179, R179, 0x100, R182 ;  /* 0x00000100b3b37824 */ /* 0x000fe200078e02b6 */
[----:B------:R-:W-:Y:S02]  /*7270*/  IADD3 R27, P6, R27, UR4, RZ ;  /* 0x000000041b1b7c10 */ /* 0x000fe4000ffde0ff */
[----:B------:R-:W-:-:S02]  /*7280*/  IADD3.X R24, R24, UR5, RZ, P1, !PT ;  /* 0x0000000518187c10 */ /* 0x000fc40008ffe4ff */
[----:B------:R-:W-:Y:S02]  /*7290*/  IADD3.X R22, R22, UR5, RZ, P2, !PT ;  /* 0x0000000516167c10 */ /* 0x000fe400097fe4ff */
[----:B------:R-:W-:Y:S02]  /*72a0*/  IADD3.X R20, R20, UR5, RZ, P3, !PT ;  /* 0x0000000514147c10 */ /* 0x000fe40009ffe4ff */
[----:B------:R-:W-:Y:S02]  /*72b0*/  IADD3.X R18, R18, UR5, RZ, P4, !PT ;  /* 0x0000000512127c10 */ /* 0x000fe4000a7fe4ff */
[----:B------:R-:W-:Y:S02]  /*72c0*/  IADD3.X R16, R16, UR5, RZ, P5, !PT ;  /* 0x0000000510107c10 */ /* 0x000fe4000affe4ff */
[----:B------:R-:W-:Y:S02]  /*72d0*/  IADD3 R23, P1, R23, UR4, RZ ;  /* 0x0000000417177c10 */ /* 0x000fe4000ff3e0ff */
[----:B------:R-:W-:-:S02]  /*72e0*/  IADD3 R21, P2, R21, UR4, RZ ;  /* 0x0000000415157c10 */ /* 0x000fc4000ff5e0ff */
[----:B------:R-:W-:Y:S02]  /*72f0*/  IADD3 R19, P3, R19, UR4, RZ ;  /* 0x0000000413137c10 */ /* 0x000fe4000ff7e0ff */
[----:B------:R-:W-:Y:S02]  /*7300*/  IADD3 R17, P4, R17, UR4, RZ ;  /* 0x0000000411117c10 */ /* 0x000fe4000ff9e0ff */
[----:B------:R-:W-:Y:S02]  /*7310*/  IADD3 R15, P5, R15, UR4, RZ ;  /* 0x000000040f0f7c10 */ /* 0x000fe4000ffbe0ff */
[----:B------:R-:W-:Y:S02]  /*7320*/  F2FP.F16.E4M3.UNPACK_B R56, R54.H1 ;  /* 0x00000036ff38723e */ /* 0x000fe400030006ff */
[----:B------:R-:W-:Y:S02]  /*7330*/  F2FP.F16.E4M3.UNPACK_B R57, R55.H1 ;  /* 0x00000037ff39723e */ /* 0x000fe400030006ff */
[----:B------:R-:W-:-:S02]  /*7340*/  F2FP.F16.E4M3.UNPACK_B R52, R52 ;  /* 0x00000034ff34723e */ /* 0x000fc400020006ff */
[----:B------:R-:W-:Y:S02]  /*7350*/  F2FP.F16.E4M3.UNPACK_B R54, R183 ;  /* 0x000000b7ff36723e */ /* 0x000fe400020006ff */
[----:B------:R-:W-:Y:S02]  /*7360*/  F2FP.F16.E4M3.UNPACK_B R53, R53 ;  /* 0x00000035ff35723e */ /* 0x000fe400020006ff */
[----:B------:R-:W-:Y:S02]  /*7370*/  F2FP.F16.E4M3.UNPACK_B R55, R179 ;  /* 0x000000b3ff37723e */ /* 0x000fe400020006ff */
[----:B------:R-:W-:Y:S02]  /*7380*/  F2FP.F16.E4M3.UNPACK_B R58, R58.H1 ;  /* 0x0000003aff3a723e */ /* 0x000fe400030006ff */
[----:B------:R-:W-:Y:S02]  /*7390*/  F2FP.F16.E4M3.UNPACK_B R59, R59.H1 ;  /* 0x0000003bff3b723e */ /* 0x000fe400030006ff */
[----:B------:R-:W-:-:S02]  /*73a0*/  F2FP.F16.E4M3.UNPACK_B R62, R62.H1 ;  /* 0x0000003eff3e723e */ /* 0x000fc400030006ff */
[----:B------:R-:W-:Y:S02]  /*73b0*/  F2FP.F16.E4M3.UNPACK_B R63, R63.H1 ;  /* 0x0000003fff3f723e */ /* 0x000fe400030006ff */
[----:B------:R-:W-:Y:S02]  /*73c0*/  F2FP.F16.E4M3.UNPACK_B R66, R66.H1 ;  /* 0x00000042ff42723e */ /* 0x000fe400030006ff */
[----:B------:R-:W-:Y:S02]  /*73d0*/  F2FP.F16.E4M3.UNPACK_B R67, R67.H1 ;  /* 0x00000043ff43723e */ /* 0x000fe400030006ff */
[----:B------:R-:W-:Y:S02]  /*73e0*/  IADD3.X R14, R14, UR5, RZ, P6, !PT ;  /* 0x000000050e0e7c10 */ /* 0x000fe4000b7fe4ff */
        /* <DEDUP_REMOVED lines=11> */
[----:B------:R-:W-:Y:S01]  /*74a0*/  IADD3.X R4, R4, UR5, RZ, P6, !PT ;  /* 0x0000000504047c10 */ /* 0x000fe2000b7fe4ff */
[----:B------:R-:W-:Y:S01]  /*74b0*/  HMMA.16816.F32 R84, R52, R56, R84 ;  /* 0x000000383454723c */ /* 0x000fe20000001854 */
[----:B------:R-:W-:Y:S01]  /*74c0*/  IADD3 R3, P6, R173, R3, RZ ;  /* 0x00000003ad037210 */ /* 0x000fe20007fde0ff */
[----:B------:R-:W-:Y:S01]  /*74d0*/  UIADD3 UR8, UR8, -0x40, URZ ;  /* 0xffffffc008087890 */ /* 0x000fe2000fffe03f */
[----:B------:R-:W-:-:S02]  /*74e0*/  IADD3.X R0, R0, UR5, RZ, P1, !PT ;  /* 0x0000000500007c10 */ /* 0x000fc40008ffe4ff */
[----:B------:R-:W-:Y:S01]  /*74f0*/  IADD3.X R165, R165, UR5, RZ, P2, !PT ;  /* 0x00000005a5a57c10 */ /* 0x000fe200097fe4ff */
[C---:B------:R-:W-:Y:S01]  /*7500*/  HMMA.16816.F32 R72, R52.reuse, R58, R72 ;  /* 0x0000003a3448723c */ /* 0x040fe20000001848 */
[----:B------:R-:W-:Y:S02]  /*7510*/  IADD3.X R167, R167, UR5, RZ, P3, !PT ;  /* 0x00000005a7a77c10 */ /* 0x000fe40009ffe4ff */
[----:B------:R-:W-:Y:S02]  /*7520*/  IADD3.X R169, R169, UR5, RZ, P4, !PT ;  /* 0x00000005a9a97c10 */ /* 0x000fe4000a7fe4ff */
[----:B------:R-:W-:Y:S01]  /*7530*/  IADD3.X R171, R171, UR5, RZ, P5, !PT ;  /* 0x00000005abab7c10 */ /* 0x000fe2000affe4ff */
[----:B------:R-:W-:Y:S01]  /*7540*/  HMMA.16816.F32 R68, R52, R62, R68 ;  /* 0x0000003e3444723c */ /* 0x000fe20000001844 */
[----:B------:R-:W-:-:S05]  /*7550*/  LEA.HI.X.SX32 R164, R173, R164, 0x1, P6 ;  /* 0x000000a4ada47211 */ /* 0x000fca00030f0eff */
[----:B------:R-:W-:Y:S01]  /*7560*/  HMMA.16816.F32 R80, R52, R66, R80 ;  /* 0x000000423450723c */ /* 0x000fe20000001850 */
[----:B------:R-:W-:-:S08]  /*7570*/  NOP ;  /* 0x0000000000007918 */ /* 0x000fd00000000000 */
[----:B------:R-:W-:-:S15]  /*7580*/  @P0 BRA `(.L_x_1) ;  /* 0xffffffd4004c0947 */ /* 0x000fde000383ffff */
.L_x_0:
[----:B------:R-:W0:Y:S01]  /*7590*/  S2R R15, SR_TID.X ;  /* 0x00000000000f7919 */ /* 0x000e220000002100 */
[----:B------:R-:W1:Y:S01]  /*75a0*/  S2UR UR5, SR_CgaCtaId ;  /* 0x00000000000579c3 */ /* 0x000e620000008800 */
[----:B------:R-:W-:Y:S01]  /*75b0*/  F2FP.SATFINITE.E4M3.F32.PACK_AB_MERGE_C R84, R85, R84, RZ ;  /* 0x000000545554723e */ /* 0x000fe200048070ff */
[----:B------:R-:W-:Y:S01]  /*75c0*/  UMOV UR4, 0x400 ;  /* 0x0000040000047882 */ /* 0x000fe20000000000 */
[----:B------:R-:W-:-:S05]  /*75d0*/  F2FP.SATFINITE.E4M3.F32.PACK_AB_MERGE_C R72, R73, R72, RZ ;  /* 0x000000484948723e */ /* 0x000fca00048070ff */
[----:B------:R-:W-:Y:S01]  /*75e0*/  BAR.SYNC.DEFER_BLOCKING 0x0 ;  /* 0x0000000000007b1d */ /* 0x000fe20000010000 */
[----:B------:R-:W-:Y:S02]  /*75f0*/  F2FP.SATFINITE.E4M3.F32.PACK_AB_MERGE_C R86, R87, R86, RZ ;  /* 0x000000565756723e */ /* 0x000fe400048070ff */
[----:B------:R-:W-:Y:S02]  /*7600*/  F2FP.SATFINITE.E4M3.F32.PACK_AB_MERGE_C R74, R75, R74, RZ ;  /* 0x0000004a4b4a723e */ /* 0x000fe400048070ff */
[----:B------:R-:W-:-:S03]  /*7610*/  F2FP.SATFINITE.E4M3.F32.PACK_AB_MERGE_C R68, R69, R68, RZ ;  /* 0x000000444544723e */ /* 0x000fc600048070ff */
[----:B------:R-:W2:Y:S01]  /*7620*/  LDC R26, c[0x0][0x248] ;  /* 0x00009200ff1a7b82 */ /* 0x000ea20000000800 */
[----:B------:R-:W-:Y:S01]  /*7630*/  F2FP.SATFINITE.E4M3.F32.PACK_AB_MERGE_C R70, R71, R70, RZ ;  /* 0x000000464746723e */ /* 0x000fe200048070ff */
[----:B------:R-:W-:Y:S01]  /*7640*/  ULDC.64 UR6, c[0x0][0x228] ;  /* 0x00008a0000067ab9 */ /* 0x000fe20000000a00 */
[----:B------:R-:W-:Y:S02]  /*7650*/  LOP3.LUT R84, R84, 0xffff, RZ, 0xc0, !PT ;  /* 0x0000ffff54547812 */ /* 0x000fe400078ec0ff */
[----:B------:R-:W-:Y:S02]  /*7660*/  LOP3.LUT R86, R86, 0xffff, RZ, 0xc0, !PT ;  /* 0x0000ffff56567812 */ /* 0x000fe400078ec0ff */
[----:B------:R-:W-:Y:S02]  /*7670*/  LOP3.LUT R13, R74, 0xffff, RZ, 0xc0, !PT ;  /* 0x0000ffff4a0d7812 */ /* 0x000fe400078ec0ff */
[----:B------:R-:W-:Y:S02]  /*7680*/  LOP3.LUT R68, R68, 0xffff, RZ, 0xc0, !PT ;  /* 0x0000ffff44447812 */ /* 0x000fe400078ec0ff */
[----:B------:R-:W-:-:S02]  /*7690*/  LOP3.LUT R70, R70, 0xffff, RZ, 0xc0, !PT ;  /* 0x0000ffff46467812 */ /* 0x000fc400078ec0ff */
[--C-:B------:R-:W-:Y:S01]  /*76a0*/  SHF.R.U32.HI R4, RZ, 0x8, R13.reuse ;  /* 0x00000008ff047819 */ /* 0x100fe2000001160d */
[----:B-1----:R-:W-:Y:S01]  /*76b0*/  ULEA UR4, UR5, UR4, 0x18 ;  /* 0x0000000405047291 */ /* 0x002fe2000f8ec03f */
[----:B------:R-:W-:Y:S02]  /*76c0*/  SHF.R.U32.HI R6, RZ, 0x8, R70 ;  /* 0x00000008ff067819 */ /* 0x000fe40000011646 */
[----:B------:R-:W-:Y:S02]  /*76d0*/  PRMT R11, R86, 0x3340, R13 ;  /* 0x00003340560b7816 */ /* 0x000fe4000000000d */
[----:B------:R-:W-:Y:S01]  /*76e0*/  LOP3.LUT R4, R4, 0xffff, RZ, 0xc0, !PT ;  /* 0x0000ffff04047812 */ /* 0x000fe200078ec0ff */
[C---:B0-----:R-:W-:Y:S01]  /*76f0*/  IMAD.SHL.U32 R0, R15.reuse, 0x20, RZ ;  /* 0x000000200f007824 */ /* 0x041fe200078e00ff */
[C---:B------:R-:W-:Y:S01]  /*7700*/  LOP3.LUT R3, R15.reuse, 0x1c, RZ, 0xc0, !PT ;  /* 0x0000001c0f037812 */ /* 0x040fe200078ec0ff */
[C---:B------:R-:W-:Y:S01]  /*7710*/  IMAD.SHL.U32 R2, R15.reuse, 0x80, RZ ;  /* 0x000000800f027824 */ /* 0x040fe200078e00ff */
[----:B------:R-:W-:Y:S01]  /*7720*/  LOP3.LUT R6, R6, 0xffff, RZ, 0xc0, !PT ;  /* 0x0000ffff06067812 */ /* 0x000fe200078ec0ff */
[----:B------:R-:W-:Y:S01]  /*7730*/  IMAD.SHL.U32 R5, R15, 0x4, RZ ;  /* 0x000000040f057824 */ /* 0x000fe200078e00ff */
[----:B------:R-:W-:-:S02]  /*7740*/  LOP3.LUT R3, R3, 0x60, R0, 0xf8, !PT ;  /* 0x0000006003037812 */ /* 0x000fc400078ef800 */
[----:B------:R-:W-:Y:S02]  /*7750*/  LOP3.LUT R0, R15, 0xe0, RZ, 0xc0, !PT ;  /* 0x000000e00f007812 */ /* 0x000fe400078ec0ff */
[----:B------:R-:W-:Y:S02]  /*7760*/  LOP3.LUT R2, R2, 0xc00, RZ, 0xc0, !PT ;  /* 0x00000c0002027812 */ /* 0x000fe400078ec0ff */
[----:B------:R-:W-:Y:S01]  /*7770*/  F2FP.SATFINITE.E4M3.F32.PACK_AB_MERGE_C R80, R81, R80, RZ ;  /* 0x000000505150723e */ /* 0x000fe200048070ff */
[----:B------:R-:W-:Y:S01]  /*7780*/  IMAD R7, R0, 0x4, R3 ;  /* 0x0000000400077824 */ /* 0x000fe200078e0203 */
[----:B------:R-:W-:Y:S02]  /*7790*/  LOP3.LUT R3, R72, 0xffff, RZ, 0xc0, !PT ;  /* 0x0000ffff48037812 */ /* 0x000fe400078ec0ff */
[----:B------:R-:W-:Y:S02]  /*77a0*/  LOP3.LUT R14, R2, 0x7c, R5, 0xf8, !PT ;  /* 0x0000007c020e7812 */ /* 0x000fe400078ef805 */
[----:B------:R-:W-:-:S02]  /*77b0*/  PRMT R8, R84, 0x3340, R3 ;  /* 0x0000334054087816 */ /* 0x000fc40000000003 */
[----:B------:R-:W-:Y:S02]  /*77c0*/  SHF.R.U32.HI R0, RZ, 0x8, R84 ;  /* 0x00000008ff007819 */ /* 0x000fe40000011654 */
[----:B------:R-:W-:Y:S02]  /*77d0*/  SHF.R.U32.HI R3, RZ, 0x8, R3 ;  /* 0x00000008ff037819 */ /* 0x000fe40000011603 */
[----:B------:R-:W-:Y:S02]  /*77e0*/  SHF.R.U32.HI R5, RZ, 0x8, R68 ;  /* 0x00000008ff057819 */ /* 0x000fe40000011644 */
[----:B------:R-:W-:Y:S02]  /*77f0*/  SHF.R.U32.HI R2, RZ, 0x8, R86 ;  /* 0x00000008ff027819 */ /* 0x000fe40000011656 */
[----:B------:R-:W-:Y:S02]  /*7800*/  LOP3.LUT R3, R3, 0xffff, RZ, 0xc0, !PT ;  /* 0x0000ffff03037812 */ /* 0x000fe400078ec0ff */
[----:B------:R-:W-:-:S02]  /*7810*/  LOP3.LUT R0, R0, 0xffff, RZ, 0xc0, !PT ;  /* 0x0000ffff00007812 */ /* 0x000fc400078ec0ff */
[----:B------:R-:W-:Y:S02]  /*7820*/  LOP3.LUT R5, R5, 0xffff, RZ, 0xc0, !PT ;  /* 0x0000ffff05057812 */ /* 0x000fe400078ec0ff */
[----:B------:R-:W-:Y:S02]  /*7830*/  LOP3.LUT R13, R2, 0xffff, RZ, 0xc0, !PT ;  /* 0x0000ffff020d7812 */ /* 0x000fe400078ec0ff */
[----:B------:R-:W-:Y:S02]  /*7840*/  PRMT R9, R68, 0x3340, R1 ;  /* 0x0000334044097816 */ /* 0x000fe40000000001 */
[----:B------:R-:W-:Y:S02]  /*7850*/  PRMT R0, R0, 0x3340, R3 ;  /* 0x0000334000007816 */ /* 0x000fe40000000003 */
[----:B------:R-:W-:Y:S02]  /*7860*/  F2FP.SATFINITE.E4M3.F32.PACK_AB_MERGE_C R82, R83, R82, RZ ;  /* 0x000000525352723e */ /* 0x000fe400048070ff */
[----:B------:R-:W-:-:S02]  /*7870*/  PRMT R5, R5, 0x3340, R10 ;  /* 0x0000334005057816 */ /* 0x000fc4000000000a */
[----:B------:R-:W-:Y:S02]  /*7880*/  PRMT R4, R13, 0x3340, R4 ;  /* 0x000033400d047816 */ /* 0x000fe40000000004 */
[--C-:B------:R-:W-:Y:S02]  /*7890*/  PRMT R3, R6, 0x3340, R1.reuse ;  /* 0x0000334006037816 */ /* 0x100fe40000000001 */
[----:B------:R-:W-:Y:S02]  /*78a0*/  PRMT R12, R70, 0x3340, R1 ;  /* 0x00003340460c7816 */ /* 0x000fe40000000001 */
[----:B------:R-:W-:Y:S02]  /*78b0*/  PRMT R9, R8, 0x5410, R9 ;  /* 0x0000541008097816 */ /* 0x000fe40000000009 */
[----:B------:R-:W-:Y:S02]  /*78c0*/  LOP3.LUT R80, R80, 0xffff, RZ, 0xc0, !PT ;  /* 0x0000ffff50507812 */ /* 0x000fe400078ec0ff */
[----:B------:R-:W-:-:S02]  /*78d0*/  PRMT R5, R0, 0x5410, R5 ;  /* 0x0000541000057816 */ /* 0x000fc40000000005 */
[----:B------:R-:W-:Y:S02]  /*78e0*/  PRMT R3, R4, 0x5410, R3 ;  /* 0x0000541004037816 */ /* 0x000fe40000000003 */
[----:B------:R-:W-:Y:S02]  /*78f0*/  LOP3.LUT R82, R82, 0xffff, RZ, 0xc0, !PT ;  /* 0x0000ffff52527812 */ /* 0x000fe400078ec0ff */
[----:B------:R-:W-:Y:S02]  /*7900*/  PRMT R11, R11, 0x5410, R12 ;  /* 0x000054100b0b7816 */ /* 0x000fe4000000000c */
[--C-:B------:R-:W-:Y:S02]  /*7910*/  PRMT R0, R9, 0x4210, R80.reuse ;  /* 0x0000421009007816 */ /* 0x100fe40000000050 */
[----:B------:R-:W-:Y:S02]  /*7920*/  PRMT R5, R5, 0x5210, R80 ;  /* 0x0000521005057816 */ /* 0x000fe40000000050 */
[----:B------:R-:W-:Y:S01]  /*7930*/  PRMT R9, R3, 0x5210, R82 ;  /* 0x0000521003097816 */ /* 0x000fe20000000052 */
[----:B------:R-:W-:Y:S01]  /*7940*/  STS [R7+UR4], R0 ;  /* 0x0000000007007988 */ /* 0x000fe20008000804 */
[----:B------:R-:W-:-:S02]  /*7950*/  LOP3.LUT R2, R7, 0x40, RZ, 0x3c, !PT ;  /* 0x0000004007027812 */ /* 0x000fc400078e3cff */
[----:B------:R-:W-:Y:S02]  /*7960*/  PRMT R4, R11, 0x4210, R82 ;  /* 0x000042100b047816 */ /* 0x000fe40000000052 */
[C---:B------:R-:W-:Y:S01]  /*7970*/  LOP3.LUT R3, R7.reuse, 0x20, RZ, 0x3c, !PT ;  /* 0x0000002007037812 */ /* 0x040fe200078e3cff */
[----:B------:R0:W-:Y:S01]  /*7980*/  STS [R2+UR4+0x800], R5 ;  /* 0x0008000502007988 */ /* 0x0001e20008000804 */
[----:B------:R-:W-:Y:S02]  /*7990*/  LOP3.LUT R6, R7, 0x60, RZ, 0x3c, !PT ;  /* 0x0000006007067812 */ /* 0x000fe400078e3cff */
[--C-:B------:R-:W-:Y:S01]  /*79a0*/  LOP3.LUT R16, R14, 0xe0, R15.reuse, 0x78, !PT ;  /* 0x000000e00e107812 */ /* 0x100fe200078e780f */
[----:B------:R1:W-:Y:S01]  /*79b0*/  STS [R3+UR4+0x400], R4 ;  /* 0x0004000403007988 */ /* 0x0003e20008000804 */
[----:B------:R-:W-:Y:S02]  /*79c0*/  SHF.R.U32.HI R17, RZ, 0x4, R15 ;  /* 0x00000004ff117819 */ /* 0x000fe4000001160f */
[----:B------:R-:W-:Y:S01]  /*79d0*/  LEA.HI R11, R15, 0x30, RZ, 0x1c ;  /* 0x000000300f0b7811 */ /* 0x000fe200078fe0ff */
[----:B------:R2:W-:Y:S01]  /*79e0*/  STS [R6+UR4+0xc00], R9 ;  /* 0x000c000906007988 */ /* 0x0005e20008000804 */
[----:B------:R-:W-:-:S02]  /*79f0*/  SGXT.U32 R17, R17, 0x4 ;  /* 0x000000041111781a */ /* 0x000fc40000000000 */
[----:B------:R-:W-:Y:S01]  /*7a00*/  ISETP.GE.AND P0, PT, R163, UR6, PT ;  /* 0x00000006a3007c0c */ /* 0x000fe2000bf06270 */
[----:B------:R-:W-:Y:S01]  /*7a10*/  BAR.SYNC.DEFER_BLOCKING 0x0 ;  /* 0x0000000000007b1d */ /* 0x000fe20000010000 */
[C---:B0-----:R-:W-:Y:S01]  /*7a20*/  LOP3.LUT R2, R162.reuse, R17, RZ, 0xfc, !PT ;  /* 0x00000011a2027212 */ /* 0x041fe200078efcff */
[C---:B------:R-:W-:Y:S01]  /*7a30*/  IMAD.IADD R7, R162.reuse, 0x1, R11 ;  /* 0x00000001a2077824 */ /* 0x040fe200078e020b */
[----:B------:R-:W-:Y:S02]  /*7a40*/  LEA.HI R0, R15, R162, RZ, 0x1c ;  /* 0x000000a20f007211 */ /* 0x000fe400078fe0ff */
[--C-:B-1----:R-:W-:Y:S01]  /*7a50*/  LOP3.LUT R3, R162, 0xe0, R17.reuse, 0xfe, !PT ;  /* 0x000000e0a2037812 */ /* 0x102fe200078efe11 */
[----:B--2---:R-:W-:Y:S01]  /*7a60*/  IMAD R9, R2, R26, RZ ;  /* 0x0000001a02097224 */ /* 0x004fe200078e02ff */
[C-C-:B------:R-:W-:Y:S02]  /*7a70*/  LOP3.LUT R14, R162.reuse, 0xd0, R17.reuse, 0xfe, !PT ;  /* 0x000000d0a20e7812 */ /* 0x140fe400078efe11 */
[----:B------:R-:W-:-:S02]  /*7a80*/  LOP3.LUT R11, R162, 0xc0, R17, 0xfe, !PT ;  /* 0x000000c0a20b7812 */ /* 0x000fc400078efe11 */
[C-C-:B------:R-:W-:Y:S02]  /*7a90*/  LOP3.LUT R4, R162.reuse, 0xa0, R17.reuse, 0xfe, !PT ;  /* 0x000000a0a2047812 */ /* 0x140fe400078efe11 */
[C-C-:B------:R-:W-:Y:S02]  /*7aa0*/  LOP3.LUT R10, R162.reuse, 0x90, R17.reuse, 0xfe, !PT ;  /* 0x00000090a20a7812 */ /* 0x140fe400078efe11 */
[C-C-:B------:R-:W-:Y:S02]  /*7ab0*/  LOP3.LUT R12, R162.reuse, 0x80, R17.reuse, 0xfe, !PT ;  /* 0x00000080a20c7812 */ /* 0x140fe400078efe11 */
[C-C-:B------:R-:W-:Y:S02]  /*7ac0*/  LOP3.LUT R13, R162.reuse, 0x60, R17.reuse, 0xfe, !PT ;  /* 0x00000060a20d7812 */ /* 0x140fe400078efe11 */
[C-C-:B------:R-:W-:Y:S02]  /*7ad0*/  LOP3.LUT R15, R162.reuse, 0x50, R17.reuse, 0xfe, !PT ;  /* 0x00000050a20f7812 */ /* 0x140fe400078efe11 */
[----:B------:R-:W-:-:S02]  /*7ae0*/  LOP3.LUT R8, R162, 0x40, R17, 0xfe, !PT ;  /* 0x00000040a2087812 */ /* 0x000fc400078efe11 */
[C-C-:B------:R-:W-:Y:S01]  /*7af0*/  LOP3.LUT R5, R162.reuse, 0x20, R17.reuse, 0xfe, !PT ;  /* 0x00000020a2057812 */ /* 0x140fe200078efe11 */
[----:B------:R-:W0:Y:S01]  /*7b00*/  LDS R18, [R16+UR4] ;  /* 0x0000000410127984 */ /* 0x000e220008000800 */
[----:B------:R-:W-:Y:S01]  /*7b10*/  LOP3.LUT R162, R162, 0x10, R17, 0xfe, !PT ;  /* 0x00000010a2a27812 */ /* 0x000fe200078efe11 */
[-C--:B------:R-:W-:Y:S01]  /*7b20*/  IMAD R17, R7, R26.reuse, RZ ;  /* 0x0000001a07117224 */ /* 0x080fe200078e02ff */
[----:B------:R-:W-:Y:S01]  /*7b30*/  ISETP.LT.AND P6, PT, R2, UR7, !P0 ;  /* 0x0000000702007c0c */ /* 0x000fe2000c7c1270 */
[----:B------:R-:W1:Y:S01]  /*7b40*/  LDS R19, [R16+UR4+0x100] ;  /* 0x0001000410137984 */ /* 0x000e620008000800 */
[C---:B------:R-:W-:Y:S01]  /*7b50*/  ISETP.LT.AND P3, PT, R162.reuse, UR7, !P0 ;  /* 0x00000007a2007c0c */ /* 0x040fe2000c761270 */
[----:B------:R-:W-:Y:S01]  /*7b60*/  IMAD R162, R162, R26, RZ ;  /* 0x0000001aa2a27224 */ /* 0x000fe200078e02ff */
[----:B------:R-:W-:Y:S01]  /*7b70*/  ISETP.LT.AND P1, PT, R3, UR7, !P0 ;  /* 0x0000000703007c0c */ /* 0x000fe2000c721270 */
[----:B------:R-:W2:Y:S01]  /*7b80*/  LDS R20, [R16+UR4+0x200] ;  /* 0x0002000410147984 */ /* 0x000ea20008000800 */
[----:B------:R-:W-:-:S03]  /*7b90*/  ISETP.LT.AND P5, PT, R4, UR7, !P0 ;  /* 0x0000000704007c0c */ /* 0x000fc6000c7a1270 */
[----:B------:R3:W4:Y:S01]  /*7ba0*/  LDS R21, [R16+UR4+0x300] ;  /* 0x0003000410157984 */ /* 0x0007220008000800 */
[----:B------:R-:W-:Y:S02]  /*7bb0*/  ULDC UR4, c[0x0][0x244] ;  /* 0x0000910000047ab9 */ /* 0x000fe40000000800 */
[----:B------:R-:W-:Y:S01]  /*7bc0*/  IMAD R163, R163, UR4, RZ ;  /* 0x00000004a3a37c24 */ /* 0x000fe2000f8e02ff */
[----:B------:R-:W-:-:S04]  /*7bd0*/  ULDC.64 UR4, c[0x0][0x220] ;  /* 0x0000880000047ab9 */ /* 0x000fc80000000a00 */
[----:B------:R-:W-:Y:S01]  /*7be0*/  IADD3 R22, P2, R163, UR4, RZ ;  /* 0x00000004a3167c10 */ /* 0x000fe2000ff5e0ff */
[----:B---3--:R-:W-:-:S03]  /*7bf0*/  IMAD R16, R5, R26, RZ ;  /* 0x0000001a05107224 */ /* 0x008fc600078e02ff */
[----:B------:R-:W-:Y:S02]  /*7c00*/  LEA.HI.X.SX32 R24, R163, UR5, 0x1, P2 ;  /* 0x00000005a3187c11 */ /* 0x000fe400090f0eff */
[CC--:B------:R-:W-:Y:S02]  /*7c10*/  IADD3 R2, P2, R9.reuse, R22.reuse, RZ ;  /* 0x0000001609027210 */ /* 0x0c0fe40007f5e0ff */
[C---:B------:R-:W-:Y:S02]  /*7c20*/  IADD3 R4, P4, R162.reuse, R22, RZ ;  /* 0x00000016a2047210 */ /* 0x040fe40007f9e0ff */
[-C--:B------:R-:W-:Y:S02]  /*7c30*/  LEA.HI.X.SX32 R3, R9, R24.reuse, 0x1, P2 ;  /* 0x0000001809037211 */ /* 0x080fe400010f0eff */
[----:B------:R-:W-:Y:S02]  /*7c40*/  ISETP.LT.AND P2, PT, R5, UR7, !P0 ;  /* 0x0000000705007c0c */ /* 0x000fe4000c741270 */
[----:B------:R-:W-:-:S02]  /*7c50*/  LEA.HI.X.SX32 R5, R162, R24, 0x1, P4 ;  /* 0x00000018a2057211 */ /* 0x000fc400020f0eff */
[----:B------:R-:W-:Y:S02]  /*7c60*/  ISETP.LT.AND P4, PT, R7, UR7, !P0 ;  /* 0x0000000707007c0c */ /* 0x000fe4000c781270 */
[----:B0-----:R-:W-:Y:S02]  /*7c70*/  PRMT R23, R18, 0x7770, RZ ;  /* 0x0000777012177816 */ /* 0x001fe400000000ff */
[----:B-1----:R-:W-:-:S03]  /*7c80*/  PRMT R25, R19, 0x7770, RZ ;  /* 0x0000777013197816 */ /* 0x002fc600000000ff */
[----:B------:R0:W-:Y:S01]  /*7c90*/  @P6 STG.E.U8 desc[UR10][R2.64], R23 ;  /* 0x0000001702006986 */ /* 0x0001e2000c10110a */
[----:B------:R-:W-:Y:S02]  /*7ca0*/  IADD3 R6, P6, R16, R22, RZ ;  /* 0x0000001610067210 */ /* 0x000fe40007fde0ff */
[----:B--2---:R-:W-:Y:S01]  /*7cb0*/  PRMT R27, R20, 0x7770, RZ ;  /* 0x00007770141b7816 */ /* 0x004fe200000000ff */
[----:B------:R-:W-:Y:S01]  /*7cc0*/  @P3 STG.E.U8 desc[UR10][R4.64], R25 ;  /* 0x0000001904003986 */ /* 0x000fe2000c10110a */
[----:B------:R-:W-:Y:S02]  /*7cd0*/  LEA.HI.X.SX32 R7, R16, R24, 0x1, P6 ;  /* 0x0000001810077211 */ /* 0x000fe400030f0eff */
[----:B------:R-:W-:Y:S02]  /*7ce0*/  ISETP.LT.AND P3, PT, R8, UR7, !P0 ;  /* 0x0000000708007c0c */ /* 0x000fe4000c761270 */
[----:B------:R-:W-:Y:S01]  /*7cf0*/  IADD3 R8, P6, R17, R22, RZ ;  /* 0x0000001611087210 */ /* 0x000fe20007fde0ff */
[----:B------:R1:W-:Y:S01]  /*7d00*/  @P2 STG.E.U8 desc[UR10][R6.64], R27 ;  /* 0x0000001b06002986 */ /* 0x0003e2000c10110a */
[----:B------:R-:W-:Y:S01]  /*7d10*/  ISETP.LT.AND P2, PT, R15, UR7, !P0 ;  /* 0x000000070f007c0c */ /* 0x000fe2000c741270 */
[----:B0-----:R-:W-:Y:S01]  /*7d20*/  IMAD R3, R26, 0x40, R9 ;  /* 0x000000401a037824 */ /* 0x001fe200078e0209 */
[----:B------:R-:W-:-:S02]  /*7d30*/  LEA.HI.X.SX32 R9, R17, R24, 0x1, P6 ;  /* 0x0000001811097211 */ /* 0x000fc400030f0eff */
[----:B----4-:R-:W-:Y:S01]  /*7d40*/  PRMT R17, R21, 0x7770, RZ ;  /* 0x0000777015117816 */ /* 0x010fe200000000ff */
[----:B------:R-:W-:Y:S01]  /*7d50*/  IMAD R15, R26, 0x10, R3 ;  /* 0x000000101a0f7824 */ /* 0x000fe200078e0203 */
[C---:B------:R-:W-:Y:S02]  /*7d60*/  IADD3 R2, P6, R3.reuse, R22, RZ ;  /* 0x0000001603027210 */ /* 0x040fe40007fde0ff */
[----:B------:R-:W-:Y:S01]  /*7d70*/  PRMT R23, R18, 0x7771, RZ ;  /* 0x0000777112177816 */ /* 0x000fe200000000ff */
[----:B------:R0:W-:Y:S01]  /*7d80*/  @P4 STG.E.U8 desc[UR10][R8.64], R17 ;  /* 0x0000001108004986 */ /* 0x0001e2000c10110a */
[----:B------:R-:W-:Y:S01]  /*7d90*/  LEA.HI.X.SX32 R3, R3, R24, 0x1, P6 ;  /* 0x0000001803037211 */ /* 0x000fe200030f0eff */
[----:B-1----:R-:W-:Y:S01]  /*7da0*/  VIADD R7, R0, 0x70 ;  /* 0x0000007000077836 */ /* 0x002fe20000000000 */
[----:B------:R-:W-:Y:S01]  /*7db0*/  ISETP.LT.AND P6, PT, R13, UR7, !P0 ;  /* 0x000000070d007c0c */ /* 0x000fe2000c7c1270 */
[----:B------:R-:W-:Y:S01]  /*7dc0*/  IMAD R13, R26, 0x10, R15 ;  /* 0x000000101a0d7824 */ /* 0x000fe200078e020f */
[----:B------:R-:W-:Y:S01]  /*7dd0*/  IADD3 R4, P4, R15, R22, RZ ;  /* 0x000000160f047210 */ /* 0x000fe20007f9e0ff */
[----:B------:R1:W-:Y:S01]  /*7de0*/  @P3 STG.E.U8 desc[UR10][R2.64], R23 ;  /* 0x0000001702003986 */ /* 0x0003e2000c10110a */
[----:B------:R-:W-:-:S02]  /*7df0*/  PRMT R25, R19, 0x7772, RZ ;  /* 0x0000777213197816 */ /* 0x000fc400000000ff */
[----:B------:R-:W-:Y:S02]  /*7e00*/  IADD3 R6, P3, R13, R22, RZ ;  /* 0x000000160d067210 */ /* 0x000fe40007f7e0ff */
[----:B------:R-:W-:Y:S01]  /*7e10*/  LEA.HI.X.SX32 R5, R15, R24, 0x1, P4 ;  /* 0x000000180f057211 */ /* 0x000fe200020f0eff */
[----:B0-----:R-:W-:Y:S01]  /*7e20*/  IMAD R9, R7, R26, RZ ;  /* 0x0000001a07097224 */ /* 0x001fe200078e02ff */
[----:B------:R-:W-:Y:S02]  /*7e30*/  PRMT R15, R19, 0x7771, RZ ;  /* 0x00007771130f7816 */ /* 0x000fe400000000ff */
[----:B------:R-:W-:Y:S02]  /*7e40*/  ISETP.LT.AND P4, PT, R7, UR7, !P0 ;  /* 0x0000000707007c0c */ /* 0x000fe4000c781270 */
[----:B------:R-:W-:Y:S01]  /*7e50*/  LEA.HI.X.SX32 R7, R13, R24, 0x1, P3 ;  /* 0x000000180d077211 */ /* 0x000fe200018f0eff */
[----:B------:R-:W-:Y:S01]  /*7e60*/  IMAD R13, R26, 0x20, R13 ;  /* 0x000000201a0d7824 */ /* 0x000fe200078e020d */
[----:B------:R-:W-:Y:S01]  /*7e70*/  PRMT R17, R20, 0x7771, RZ ;  /* 0x0000777114117816 */ /* 0x000fe200000000ff */
[----:B------:R0:W-:Y:S01]  /*7e80*/  @P2 STG.E.U8 desc[UR10][R4.64], R15 ;  /* 0x0000000f04002986 */ /* 0x0001e2000c10110a */
[----:B------:R-:W-:-:S02]  /*7e90*/  ISETP.LT.AND P3, PT, R12, UR7, !P0 ;  /* 0x000000070c007c0c */ /* 0x000fc4000c761270 */
[-C--:B------:R-:W-:Y:S01]  /*7ea0*/  IADD3 R8, P2, R9, R22.reuse, RZ ;  /* 0x0000001609087210 */ /* 0x080fe20007f5e0ff */
[----:B------:R2:W-:Y:S01]  /*7eb0*/  @P6 STG.E.U8 desc[UR10][R6.64], R17 ;  /* 0x0000001106006986 */ /* 0x0005e2000c10110a */
[----:B-1----:R-:W-:Y:S02]  /*7ec0*/  IADD3 R2, P6, R13, R22, RZ ;  /* 0x000000160d027210 */ /* 0x002fe40007fde0ff */
[-C--:B------:R-:W-:Y:S02]  /*7ed0*/  LEA.HI.X.SX32 R9, R9, R24.reuse, 0x1, P2 ;  /* 0x0000001809097211 */ /* 0x080fe400010f0eff */
[----:B------:R-:W-:Y:S02]  /*7ee0*/  LEA.HI.X.SX32 R3, R13, R24, 0x1, P6 ;  /* 0x000000180d037211 */ /* 0x000fe400030f0eff */
[----:B------:R-:W-:Y:S01]  /*7ef0*/  PRMT R23, R18, 0x7772, RZ ;  /* 0x0000777212177816 */ /* 0x000fe200000000ff */
[----:B0-----:R-:W-:Y:S01]  /*7f00*/  IMAD R5, R26, 0x10, R13 ;  /* 0x000000101a057824 */ /* 0x001fe200078e020d */
[----:B------:R-:W-:Y:S01]  /*7f10*/  PRMT R15, R21, 0x7771, RZ ;  /* 0x00007771150f7816 */ /* 0x000fe200000000ff */
[----:B------:R-:W-:Y:S01]  /*7f20*/  VIADD R13, R0, 0xf0 ;  /* 0x000000f0000d7836 */ /* 0x000fe20000000000 */
[----:B------:R-:W-:Y:S01]  /*7f30*/  ISETP.LT.AND P2, PT, R10, UR7, !P0 ;  /* 0x000000070a007c0c */ /* 0x000fe2000c741270 */
[----:B--2---:R-:W-:Y:S01]  /*7f40*/  IMAD R7, R26, 0x10, R5 ;  /* 0x000000101a077824 */ /* 0x004fe200078e0205 */
[----:B------:R-:W-:Y:S01]  /*7f50*/  PRMT R19, R19, 0x7773, RZ ;  /* 0x0000777313137816 */ /* 0x000fe200000000ff */
[----:B------:R0:W-:Y:S01]  /*7f60*/  @P4 STG.E.U8 desc[UR10][R8.64], R15 ;  /* 0x0000000f08004986 */ /* 0x0001e2000c10110a */
[----:B------:R-:W-:-:S02]  /*7f70*/  VIADD R0, R0, 0xb0 ;  /* 0x000000b000007836 */ /* 0x000fc40000000000 */
[----:B------:R-:W-:Y:S01]  /*7f80*/  IMAD R12, R26, 0x20, R7 ;  /* 0x000000201a0c7824 */ /* 0x000fe200078e0207 */
[----:B------:R1:W-:Y:S01]  /*7f90*/  @P3 STG.E.U8 desc[UR10][R2.64], R23 ;  /* 0x0000001702003986 */ /* 0x0003e2000c10110a */
[----:B------:R-:W-:Y:S01]  /*7fa0*/  IADD3 R4, P3, R5, R22, RZ ;  /* 0x0000001605047210 */ /* 0x000fe20007f7e0ff */
[-C--:B------:R-:W-:Y:S01]  /*7fb0*/  IMAD R17, R13, R26.reuse, RZ ;  /* 0x0000001a0d117224 */ /* 0x080fe200078e02ff */
[C---:B------:R-:W-:Y:S01]  /*7fc0*/  ISETP.LT.AND P4, PT, R0.reuse, UR7, !P0 ;  /* 0x0000000700007c0c */ /* 0x040fe2000c781270 */
[----:B------:R-:W-:Y:S01]  /*7fd0*/  IMAD R0, R0, R26, RZ ;  /* 0x0000001a00007224 */ /* 0x000fe200078e02ff */
[----:B------:R-:W-:Y:S01]  /*7fe0*/  LEA.HI.X.SX32 R5, R5, R24, 0x1, P3 ;  /* 0x0000001805057211 */ /* 0x000fe200018f0eff */
[----:B0-----:R-:W-:-:S03]  /*7ff0*/  IMAD R15, R26, 0x10, R12 ;  /* 0x000000101a0f7824 */ /* 0x001fc600078e020c */
[-C--:B------:R-:W-:Y:S01]  /*8000*/  IADD3 R6, P3, R0, R22.reuse, RZ ;  /* 0x0000001600067210 */ /* 0x080fe20007f7e0ff */
[----:B------:R0:W-:Y:S01]  /*8010*/  @P2 STG.E.U8 desc[UR10][R4.64], R25 ;  /* 0x0000001904002986 */ /* 0x0001e2000c10110a */
[-C--:B-1----:R-:W-:Y:S01]  /*8020*/  IADD3 R2, P2, R7, R22.reuse, RZ ;  /* 0x0000001607027210 */ /* 0x082fe20007f5e0ff */
[----:B------:R-:W-:Y:S01]  /*8030*/  IMAD R16, R26, 0x10, R15 ;  /* 0x000000101a107824 */ /* 0x000fe200078e020f */
[----:B------:R-:W-:Y:S02]  /*8040*/  IADD3 R10, P6, R15, R22, RZ ;  /* 0x000000160f0a7210 */ /* 0x000fe40007fde0ff */
[----:B------:R-:W-:Y:S02]  /*8050*/  LEA.HI.X.SX32 R3, R7, R24, 0x1, P2 ;  /* 0x0000001807037211 */ /* 0x000fe400010f0eff */
[----:B------:R-:W-:Y:S02]  /*8060*/  IADD3 R8, P2, R12, R22, RZ ;  /* 0x000000160c087210 */ /* 0x000fe40007f5e0ff */
[----:B------:R-:W-:-:S02]  /*8070*/  LEA.HI.X.SX32 R7, R0, R24, 0x1, P3 ;  /* 0x0000001800077211 */ /* 0x000fc400018f0eff */
[----:B------:R-:W-:Y:S02]  /*8080*/  LEA.HI.X.SX32 R9, R12, R24, 0x1, P2 ;  /* 0x000000180c097211 */ /* 0x000fe400010f0eff */
[C---:B0-----:R-:W-:Y:S02]  /*8090*/  IADD3 R4, P2, R16.reuse, R22, RZ ;  /* 0x0000001610047210 */ /* 0x041fe40007f5e0ff */
[----:B------:R-:W-:Y:S02]  /*80a0*/  ISETP.LT.AND P3, PT, R11, UR7, !P0 ;  /* 0x000000070b007c0c */ /* 0x000fe4000c761270 */
[-C--:B------:R-:W-:Y:S02]  /*80b0*/  LEA.HI.X.SX32 R5, R16, R24.reuse, 0x1, P2 ;  /* 0x0000001810057211 */ /* 0x080fe400010f0eff */
[----:B------:R-:W-:Y:S02]  /*80c0*/  LEA.HI.X.SX32 R11, R15, R24, 0x1, P6 ;  /* 0x000000180f0b7211 */ /* 0x000fe400030f0eff */
[----:B------:R-:W-:-:S02]  /*80d0*/  ISETP.LT.AND P2, PT, R14, UR7, !P0 ;  /* 0x000000070e007c0c */ /* 0x000fc4000c741270 */
[----:B------:R-:W-:Y:S02]  /*80e0*/  IADD3 R12, P6, R17, R22, RZ ;  /* 0x00000016110c7210 */ /* 0x000fe40007fde0ff */
[----:B------:R-:W-:Y:S02]  /*80f0*/  ISETP.LT.AND P0, PT, R13, UR7, !P0 ;  /* 0x000000070d007c0c */ /* 0x000fe4000c701270 */
[----:B------:R-:W-:Y:S02]  /*8100*/  PRMT R15, R20, 0x7772, RZ ;  /* 0x00007772140f7816 */ /* 0x000fe400000000ff */
[----:B------:R-:W-:Y:S02]  /*8110*/  LEA.HI.X.SX32 R13, R17, R24, 0x1, P6 ;  /* 0x00000018110d7211 */ /* 0x000fe400030f0eff */
[----:B------:R-:W-:Y:S01]  /*8120*/  PRMT R17, R21, 0x7772, RZ ;  /* 0x0000777215117816 */ /* 0x000fe200000000ff */
[----:B------:R0:W-:Y:S01]  /*8130*/  @P5 STG.E.U8 desc[UR10][R2.64], R15 ;  /* 0x0000000f02005986 */ /* 0x0001e2000c10110a */
[----:B------:R-:W-:-:S02]  /*8140*/  PRMT R23, R18, 0x7773, RZ ;  /* 0x0000777312177816 */ /* 0x000fc400000000ff */
[----:B------:R-:W-:Y:S01]  /*8150*/  PRMT R25, R20, 0x7773, RZ ;  /* 0x0000777314197816 */ /* 0x000fe200000000ff */
[----:B------:R0:W-:Y:S01]  /*8160*/  @P4 STG.E.U8 desc[UR10][R6.64], R17 ;  /* 0x0000001106004986 */ /* 0x0001e2000c10110a */
[----:B------:R-:W-:-:S03]  /*8170*/  PRMT R21, R21, 0x7773, RZ ;  /* 0x0000777315157816 */ /* 0x000fc600000000ff */
[----:B------:R0:W-:Y:S04]  /*8180*/  @P3 STG.E.U8 desc[UR10][R8.64], R23 ;  /* 0x0000001708003986 */ /* 0x0001e8000c10110a */
[----:B------:R0:W-:Y:S04]  /*8190*/  @P2 STG.E.U8 desc[UR10][R10.64], R19 ;  /* 0x000000130a002986 */ /* 0x0001e8000c10110a */
[----:B------:R0:W-:Y:S01]  /*81a0*/  @P1 STG.E.U8 desc[UR10][R4.64], R25 ;  /* 0x0000001904001986 */ /* 0x0001e2000c10110a */
[----:B------:R-:W-:Y:S05]  /*81b0*/  @!P0 EXIT ;  /* 0x000000000000894d */ /* 0x000fea0003800000 */
[----:B------:R-:W-:Y:S01]  /*81c0*/  STG.E.U8 desc[UR10][R12.64], R21 ;  /* 0x000000150c007986 */ /* 0x000fe2000c10110a */
[----:B------:R-:W-:Y:S05]  /*81d0*/  EXIT ;  /* 0x000000000000794d */ /* 0x000fea0003800000 */
.L_x_2:
[----:B------:R-:W-:-:S00]  /*81e0*/  BRA `(.L_x_2) ;  /* 0xfffffffc00fc7947 */ /* 0x000fc0000383ffff */
[----:B------:R-:W-:-:S00]  /*81f0*/  NOP ;  /* 0x0000000000007918 */ /* 0x000fc00000000000 */
        /* <DEDUP_REMOVED lines=8> */
.L_x_3:


//--------------------- .nv.shared.matmul_kernel  --------------------------
	.section	.nv.shared.matmul_kernel,"aw",@nobits
	.sectionflags	@""
	.align	16
	.zero		1024


//--------------------- .nv.shared.reserved.0     --------------------------
	.section	.nv.shared.reserved.0,"aw",@nobits
	.weak		__nv_reservedSMEM_offset_0_alias
	.size		__nv_reservedSMEM_offset_0_alias, 0, 0
	.other		__nv_reservedSMEM_offset_0_alias,@"STO_CUDA_RESERVED_SHARED STV_DEFAULT"
__nv_reservedSMEM_offset_0_alias:
	.zero		0


//--------------------- .nv.constant0.matmul_kernel --------------------------
	.section	.nv.constant0.matmul_kernel,"a",@progbits
	.sectionflags	@""
	.align	4
.nv.constant0.matmul_kernel:
	.zero		608


//--------------------- SYMBOLS --------------------------

	.type		.nv.reservedSmem.offset0,@object
	.size		.nv.reservedSmem.offset0,0x4
